	.target	sm_103a

	.elftype	@"ET_EXEC"


//--------------------- .note.nv.tkinfo           --------------------------
	.section	.note.nv.tkinfo,"",@"SHT_NOTE"
	.sectionflags	@"SHF_NOTE_NV_TKINFO"
	.tkinfo
        /*0018*/ 	.word	0x00000002
        /*0030*/ 	.string	""
        /*0030*/ 	.string	"ptxas"
        /*0030*/ 	.string	"Cuda compilation tools, release 13.0, V13.0.88"
        /*0030*/ 	.string	"Build cuda_13.0.r13.0/compiler.36424714_0"
        /*0030*/ 	.string	"-arch sm_103a -m 64 "



//--------------------- .note.nv.cuinfo           --------------------------
	.section	.note.nv.cuinfo,"",@"SHT_NOTE"
	.sectionflags	@"SHF_NOTE_NV_CUINFO"
        /*0018*/ 	.short	0x0002
        /*001a*/ 	.short	0x0067
        /*001c*/ 	.short	0x0082
	.zero		2


//--------------------- .nv.info                  --------------------------
	.section	.nv.info,"",@"SHT_CUDA_INFO"
	.align	4


	//----- nvinfo : EIATTR_REGCOUNT
	.align		4
        /*0000*/ 	.byte	0x04, 0x2f
        /*0002*/ 	.short	(.L_12 - .L_11)
	.align		4
.L_11:
        /*0004*/ 	.word	index@(_ZN7cutlass13device_kernelIN5flash19enable_sm80_to_sm89INS1_16FlashAttnFwdSm80INS1_25CollectiveMainloopFwdSm80ILi8ELi1ELb1EN4cute5tupleIJNS5_1CILi128EEENS7_ILi112EEES8_EEELi128ENS_6half_tEfNS_4arch4Sm80ELb1ELb0ELb0ELb1ELb0ELb1ELb1ELb1EEENS1_21CollectiveEpilogueFwdINS6_IJS8_S8_S9_EEENS6_IJNS7_ILi1EEESH_SH_EEESB_SD_Li256ELb1ELb1ELb1ELb0EEENS1_36VarlenDynamicPersistentTileSchedulerILi128ELi112ELi256ELi256ELb1ELb1ELb0ELb1ELb1ELb1EEEEEEEEEvNT_6ParamsE)
        /*0008*/ 	.word	0x00000004


	//----- nvinfo : EIATTR_FRAME_SIZE
	.align		4
.L_12:
        /*000c*/ 	.byte	0x04, 0x11
        /*000e*/ 	.short	(.L_14 - .L_13)
	.align		4
.L_13:
        /*0010*/ 	.word	index@(_ZN7cutlass13device_kernelIN5flash19enable_sm80_to_sm89INS1_16FlashAttnFwdSm80INS1_25CollectiveMainloopFwdSm80ILi8ELi1ELb1EN4cute5tupleIJNS5_1CILi128EEENS7_ILi112EEES8_EEELi128ENS_6half_tEfNS_4arch4Sm80ELb1ELb0ELb0ELb1ELb0ELb1ELb1ELb1EEENS1_21CollectiveEpilogueFwdINS6_IJS8_S8_S9_EEENS6_IJNS7_ILi1EEESH_SH_EEESB_SD_Li256ELb1ELb1ELb1ELb0EEENS1_36VarlenDynamicPersistentTileSchedulerILi128ELi112ELi256ELi256ELb1ELb1ELb0ELb1ELb1ELb1EEEEEEEEEvNT_6ParamsE)
        /*0014*/ 	.word	0x00000000


	//----- nvinfo : EIATTR_REGCOUNT
	.align		4
.L_14:
        /*0018*/ 	.byte	0x04, 0x2f
        /*001a*/ 	.short	(.L_16 - .L_15)
	.align		4
.L_15:
        /*001c*/ 	.word	index@(_ZN7cutlass13device_kernelIN5flash19enable_sm80_to_sm89INS1_16FlashAttnFwdSm80INS1_25CollectiveMainloopFwdSm80ILi8ELi1ELb1EN4cute5tupleIJNS5_1CILi128EEENS7_ILi112EEES8_EEELi128ENS_6half_tEfNS_4arch4Sm80ELb1ELb0ELb0ELb1ELb0ELb0ELb1ELb1EEENS1_21CollectiveEpilogueFwdINS6_IJS8_S8_S9_EEENS6_IJNS7_ILi1EEESH_SH_EEESB_SD_Li256ELb1ELb1ELb1ELb0EEENS1_36VarlenDynamicPersistentTileSchedulerILi128ELi112ELi256ELi256ELb1ELb1ELb0ELb1ELb1ELb1EEEEEEEEEvNT_6ParamsE)
        /*0020*/ 	.word	0x00000004


	//----- nvinfo : EIATTR_FRAME_SIZE
	.align		4
.L_16:
        /*0024*/ 	.byte	0x04, 0x11
        /*0026*/ 	.short	(.L_18 - .L_17)
	.align		4
.L_17:
        /*0028*/ 	.word	index@(_ZN7cutlass13device_kernelIN5flash19enable_sm80_to_sm89INS1_16FlashAttnFwdSm80INS1_25CollectiveMainloopFwdSm80ILi8ELi1ELb1EN4cute5tupleIJNS5_1CILi128EEENS7_ILi112EEES8_EEELi128ENS_6half_tEfNS_4arch4Sm80ELb1ELb0ELb0ELb1ELb0ELb0ELb1ELb1EEENS1_21CollectiveEpilogueFwdINS6_IJS8_S8_S9_EEENS6_IJNS7_ILi1EEESH_SH_EEESB_SD_Li256ELb1ELb1ELb1ELb0EEENS1_36VarlenDynamicPersistentTileSchedulerILi128ELi112ELi256ELi256ELb1ELb1ELb0ELb1ELb1ELb1EEEEEEEEEvNT_6ParamsE)
        /*002c*/ 	.word	0x00000000


	//----- nvinfo : EIATTR_REGCOUNT
	.align		4
.L_18:
        /*0030*/ 	.byte	0x04, 0x2f
        /*0032*/ 	.short	(.L_20 - .L_19)
	.align		4
.L_19:
        /*0034*/ 	.word	index@(_ZN7cutlass13device_kernelIN5flash19enable_sm80_to_sm89INS1_16FlashAttnFwdSm80INS1_25CollectiveMainloopFwdSm80ILi4ELi1ELb0EN4cute5tupleIJNS5_1CILi128EEENS7_ILi64EEES8_EEELi128ENS_6half_tEfNS_4arch4Sm80ELb1ELb0ELb0ELb0ELb0ELb0ELb1ELb1EEENS1_21CollectiveEpilogueFwdINS6_IJS8_S8_S9_EEENS6_IJNS7_ILi1EEESH_SH_EEESB_SD_Li128ELb0ELb1ELb1ELb0EEENS1_30DynamicPersistentTileSchedulerILi128ELi128ELb1ELb1ELb0EEEEEEEEEvNT_6ParamsE)
        /*0038*/ 	.word	0x00000004


	//----- nvinfo : EIATTR_FRAME_SIZE
	.align		4
.L_20:
        /*003c*/ 	.byte	0x04, 0x11
        /*003e*/ 	.short	(.L_22 - .L_21)
	.align		4
.L_21:
        /*0040*/ 	.word	index@(_ZN7cutlass13device_kernelIN5flash19enable_sm80_to_sm89INS1_16FlashAttnFwdSm80INS1_25CollectiveMainloopFwdSm80ILi4ELi1ELb0EN4cute5tupleIJNS5_1CILi128EEENS7_ILi64EEES8_EEELi128ENS_6half_tEfNS_4arch4Sm80ELb1ELb0ELb0ELb0ELb0ELb0ELb1ELb1EEENS1_21CollectiveEpilogueFwdINS6_IJS8_S8_S9_EEENS6_IJNS7_ILi1EEESH_SH_EEESB_SD_Li128ELb0ELb1ELb1ELb0EEENS1_30DynamicPersistentTileSchedulerILi128ELi128ELb1ELb1ELb0EEEEEEEEEvNT_6ParamsE)
        /*0044*/ 	.word	0x00000000


	//----- nvinfo : EIATTR_REGCOUNT
	.align		4
.L_22:
        /*0048*/ 	.byte	0x04, 0x2f
        /*004a*/ 	.short	(.L_24 - .L_23)
	.align		4
.L_23:
        /*004c*/ 	.word	index@(_ZN7cutlass13device_kernelIN5flash19enable_sm80_to_sm89INS1_16FlashAttnFwdSm80INS1_25CollectiveMainloopFwdSm80ILi8ELi1ELb1EN4cute5tupleIJNS5_1CILi128EEENS7_ILi96EEES8_EEELi128ENS_6half_tEfNS_4arch4Sm80ELb0ELb1ELb0ELb1ELb0ELb1ELb1ELb1EEENS1_21CollectiveEpilogueFwdINS6_IJS8_S8_S9_EEENS6_IJNS7_ILi1EEESH_SH_EEESB_SD_Li256ELb1ELb1ELb1ELb0EEENS1_36VarlenDynamicPersistentTileSchedulerILi128ELi96ELi256ELi256ELb1ELb1ELb0ELb1ELb0ELb1EEEEEEEEEvNT_6ParamsE)
        /*0050*/ 	.word	0x00000004


	//----- nvinfo : EIATTR_FRAME_SIZE
	.align		4
.L_24:
        /*0054*/ 	.byte	0x04, 0x11
        /*0056*/ 	.short	(.L_26 - .L_25)
	.align		4
.L_25:
        /*0058*/ 	.word	index@(_ZN7cutlass13device_kernelIN5flash19enable_sm80_to_sm89INS1_16FlashAttnFwdSm80INS1_25CollectiveMainloopFwdSm80ILi8ELi1ELb1EN4cute5tupleIJNS5_1CILi128EEENS7_ILi96EEES8_EEELi128ENS_6half_tEfNS_4arch4Sm80ELb0ELb1ELb0ELb1ELb0ELb1ELb1ELb1EEENS1_21CollectiveEpilogueFwdINS6_IJS8_S8_S9_EEENS6_IJNS7_ILi1EEESH_SH_EEESB_SD_Li256ELb1ELb1ELb1ELb0EEENS1_36VarlenDynamicPersistentTileSchedulerILi128ELi96ELi256ELi256ELb1ELb1ELb0ELb1ELb0ELb1EEEEEEEEEvNT_6ParamsE)
        /*005c*/ 	.word	0x00000000


	//----- nvinfo : EIATTR_REGCOUNT
	.align		4
.L_26:
        /*0060*/ 	.byte	0x04, 0x2f
        /*0062*/ 	.short	(.L_28 - .L_27)
	.align		4
.L_27:
        /*0064*/ 	.word	index@(_ZN7cutlass13device_kernelIN5flash19enable_sm80_to_sm89INS1_16FlashAttnFwdSm80INS1_25CollectiveMainloopFwdSm80ILi8ELi1ELb1EN4cute5tupleIJNS5_1CILi128EEENS7_ILi96EEES8_EEELi128ENS_6half_tEfNS_4arch4Sm80ELb0ELb1ELb0ELb1ELb0ELb0ELb1ELb1EEENS1_21CollectiveEpilogueFwdINS6_IJS8_S8_S9_EEENS6_IJNS7_ILi1EEESH_SH_EEESB_SD_Li256ELb1ELb1ELb1ELb0EEENS1_36VarlenDynamicPersistentTileSchedulerILi128ELi96ELi256ELi256ELb1ELb1ELb0ELb1ELb0ELb1EEEEEEEEEvNT_6ParamsE)
        /*0068*/ 	.word	0x00000004


	//----- nvinfo : EIATTR_FRAME_SIZE
	.align		4
.L_28:
        /*006c*/ 	.byte	0x04, 0x11
        /*006e*/ 	.short	(.L_30 - .L_29)
	.align		4
.L_29:
        /*0070*/ 	.word	index@(_ZN7cutlass13device_kernelIN5flash19enable_sm80_to_sm89INS1_16FlashAttnFwdSm80INS1_25CollectiveMainloopFwdSm80ILi8ELi1ELb1EN4cute5tupleIJNS5_1CILi128EEENS7_ILi96EEES8_EEELi128ENS_6half_tEfNS_4arch4Sm80ELb0ELb1ELb0ELb1ELb0ELb0ELb1ELb1EEENS1_21CollectiveEpilogueFwdINS6_IJS8_S8_S9_EEENS6_IJNS7_ILi1EEESH_SH_EEESB_SD_Li256ELb1ELb1ELb1ELb0EEENS1_36VarlenDynamicPersistentTileSchedulerILi128ELi96ELi256ELi256ELb1ELb1ELb0ELb1ELb0ELb1EEEEEEEEEvNT_6ParamsE)
        /*0074*/ 	.word	0x00000000


	//----- nvinfo : EIATTR_REGCOUNT
	.align		4
.L_30:
        /*0078*/ 	.byte	0x04, 0x2f
        /*007a*/ 	.short	(.L_32 - .L_31)
	.align		4
.L_31:
        /*007c*/ 	.word	index@(_ZN7cutlass13device_kernelIN5flash19enable_sm80_to_sm89INS1_16FlashAttnFwdSm80INS1_25CollectiveMainloopFwdSm80ILi4ELi1ELb0EN4cute5tupleIJNS5_1CILi128EEENS7_ILi48EEES8_EEELi128ENS_6half_tEfNS_4arch4Sm80ELb0ELb1ELb0ELb0ELb0ELb0ELb1ELb1EEENS1_21CollectiveEpilogueFwdINS6_IJS8_S8_S9_EEENS6_IJNS7_ILi1EEESH_SH_EEESB_SD_Li128ELb0ELb1ELb1ELb0EEENS1_19SingleTileSchedulerILb0ELb1ELb1ELi128EEEEEEEEEvNT_6ParamsE)
        /*0080*/ 	.word	0x00000004


	//----- nvinfo : EIATTR_FRAME_SIZE
	.align		4
.L_32:
        /*0084*/ 	.byte	0x04, 0x11
        /*0086*/ 	.short	(.L_34 - .L_33)
	.align		4
.L_33:
        /*0088*/ 	.word	index@(_ZN7cutlass13device_kernelIN5flash19enable_sm80_to_sm89INS1_16FlashAttnFwdSm80INS1_25CollectiveMainloopFwdSm80ILi4ELi1ELb0EN4cute5tupleIJNS5_1CILi128EEENS7_ILi48EEES8_EEELi128ENS_6half_tEfNS_4arch4Sm80ELb0ELb1ELb0ELb0ELb0ELb0ELb1ELb1EEENS1_21CollectiveEpilogueFwdINS6_IJS8_S8_S9_EEENS6_IJNS7_ILi1EEESH_SH_EEESB_SD_Li128ELb0ELb1ELb1ELb0EEENS1_19SingleTileSchedulerILb0ELb1ELb1ELi128EEEEEEEEEvNT_6ParamsE)
        /*008c*/ 	.word	0x00000000


	//----- nvinfo : EIATTR_REGCOUNT
	.align		4
.L_34:
        /*0090*/ 	.byte	0x04, 0x2f
        /*0092*/ 	.short	(.L_36 - .L_35)
	.align		4
.L_35:
        /*0094*/ 	.word	index@(_ZN7cutlass13device_kernelIN5flash19enable_sm80_to_sm89INS1_16FlashAttnFwdSm80INS1_25CollectiveMainloopFwdSm80ILi8ELi1ELb1EN4cute5tupleIJNS5_1CILi128EEENS7_ILi112EEES8_EEELi128ENS_6half_tEfNS_4arch4Sm80ELb0ELb0ELb0ELb1ELb0ELb1ELb1ELb1EEENS1_21CollectiveEpilogueFwdINS6_IJS8_S8_S9_EEENS6_IJNS7_ILi1EEESH_SH_EEESB_SD_Li256ELb1ELb1ELb1ELb0EEENS1_36VarlenDynamicPersistentTileSchedulerILi128ELi112ELi256ELi256ELb1ELb1ELb0ELb0ELb1ELb1EEEEEEEEEvNT_6ParamsE)
        /*0098*/ 	.word	0x00000004


	//----- nvinfo : EIATTR_FRAME_SIZE
	.align		4
.L_36:
        /*009c*/ 	.byte	0x04, 0x11
        /*009e*/ 	.short	(.L_38 - .L_37)
	.align		4
.L_37:
        /*00a0*/ 	.word	index@(_ZN7cutlass13device_kernelIN5flash19enable_sm80_to_sm89INS1_16FlashAttnFwdSm80INS1_25CollectiveMainloopFwdSm80ILi8ELi1ELb1EN4cute5tupleIJNS5_1CILi128EEENS7_ILi112EEES8_EEELi128ENS_6half_tEfNS_4arch4Sm80ELb0ELb0ELb0ELb1ELb0ELb1ELb1ELb1EEENS1_21CollectiveEpilogueFwdINS6_IJS8_S8_S9_EEENS6_IJNS7_ILi1EEESH_SH_EEESB_SD_Li256ELb1ELb1ELb1ELb0EEENS1_36VarlenDynamicPersistentTileSchedulerILi128ELi112ELi256ELi256ELb1ELb1ELb0ELb0ELb1ELb1EEEEEEEEEvNT_6ParamsE)
        /*00a4*/ 	.word	0x00000000


	//----- nvinfo : EIATTR_REGCOUNT
	.align		4
.L_38:
        /*00a8*/ 	.byte	0x04, 0x2f
        /*00aa*/ 	.short	(.L_40 - .L_39)
	.align		4
.L_39:
        /*00ac*/ 	.word	index@(_ZN7cutlass13device_kernelIN5flash19enable_sm80_to_sm89INS1_16FlashAttnFwdSm80INS1_25CollectiveMainloopFwdSm80ILi8ELi1ELb1EN4cute5tupleIJNS5_1CILi128EEENS7_ILi112EEES8_EEELi128ENS_6half_tEfNS_4arch4Sm80ELb0ELb0ELb0ELb1ELb0ELb0ELb1ELb1EEENS1_21CollectiveEpilogueFwdINS6_IJS8_S8_S9_EEENS6_IJNS7_ILi1EEESH_SH_EEESB_SD_Li256ELb1ELb1ELb1ELb0EEENS1_36VarlenDynamicPersistentTileSchedulerILi128ELi112ELi256ELi256ELb1ELb1ELb0ELb0ELb1ELb1EEEEEEEEEvNT_6ParamsE)
        /*00b0*/ 	.word	0x00000004


	//----- nvinfo : EIATTR_FRAME_SIZE
	.align		4
.L_40:
        /*00b4*/ 	.byte	0x04, 0x11
        /*00b6*/ 	.short	(.L_42 - .L_41)
	.align		4
.L_41:
        /*00b8*/ 	.word	index@(_ZN7cutlass13device_kernelIN5flash19enable_sm80_to_sm89INS1_16FlashAttnFwdSm80INS1_25CollectiveMainloopFwdSm80ILi8ELi1ELb1EN4cute5tupleIJNS5_1CILi128EEENS7_ILi112EEES8_EEELi128ENS_6half_tEfNS_4arch4Sm80ELb0ELb0ELb0ELb1ELb0ELb0ELb1ELb1EEENS1_21CollectiveEpilogueFwdINS6_IJS8_S8_S9_EEENS6_IJNS7_ILi1EEESH_SH_EEESB_SD_Li256ELb1ELb1ELb1ELb0EEENS1_36VarlenDynamicPersistentTileSchedulerILi128ELi112ELi256ELi256ELb1ELb1ELb0ELb0ELb1ELb1EEEEEEEEEvNT_6ParamsE)
        /*00bc*/ 	.word	0x00000000


	//----- nvinfo : EIATTR_REGCOUNT
	.align		4
.L_42:
        /*00c0*/ 	.byte	0x04, 0x2f
        /*00c2*/ 	.short	(.L_44 - .L_43)
	.align		4
.L_43:
        /*00c4*/ 	.word	index@(_ZN7cutlass13device_kernelIN5flash19enable_sm80_to_sm89INS1_16FlashAttnFwdSm80INS1_25CollectiveMainloopFwdSm80ILi4ELi1ELb0EN4cute5tupleIJNS5_1CILi128EEENS7_ILi64EEES8_EEELi128ENS_6half_tEfNS_4arch4Sm80ELb0ELb0ELb0ELb0ELb0ELb0ELb1ELb1EEENS1_21CollectiveEpilogueFwdINS6_IJS8_S8_S9_EEENS6_IJNS7_ILi1EEESH_SH_EEESB_SD_Li128ELb0ELb1ELb1ELb0EEENS1_19SingleTileSchedulerILb0ELb1ELb1ELi128EEEEEEEEEvNT_6ParamsE)
        /*00c8*/ 	.word	0x00000004


	//----- nvinfo : EIATTR_FRAME_SIZE
	.align		4
.L_44:
        /*00cc*/ 	.byte	0x04, 0x11
        /*00ce*/ 	.short	(.L_46 - .L_45)
	.align		4
.L_45:
        /*00d0*/ 	.word	index@(_ZN7cutlass13device_kernelIN5flash19enable_sm80_to_sm89INS1_16FlashAttnFwdSm80INS1_25CollectiveMainloopFwdSm80ILi4ELi1ELb0EN4cute5tupleIJNS5_1CILi128EEENS7_ILi64EEES8_EEELi128ENS_6half_tEfNS_4arch4Sm80ELb0ELb0ELb0ELb0ELb0ELb0ELb1ELb1EEENS1_21CollectiveEpilogueFwdINS6_IJS8_S8_S9_EEENS6_IJNS7_ILi1EEESH_SH_EEESB_SD_Li128ELb0ELb1ELb1ELb0EEENS1_19SingleTileSchedulerILb0ELb1ELb1ELi128EEEEEEEEEvNT_6ParamsE)
        /*00d4*/ 	.word	0x00000000


	//----- nvinfo : EIATTR_REGCOUNT
	.align		4
.L_46:
        /*00d8*/ 	.byte	0x04, 0x2f
        /*00da*/ 	.short	(.L_48 - .L_47)
	.align		4
.L_47:
        /*00dc*/ 	.word	index@(_ZN7cutlass13device_kernelIN5flash19enable_sm80_to_sm89INS1_16FlashAttnFwdSm80INS1_25CollectiveMainloopFwdSm80ILi8ELi1ELb1EN4cute5tupleIJNS5_1CILi128EEES8_S8_EEELi128ENS_6half_tEfNS_4arch4Sm80ELb1ELb0ELb0ELb0ELb0ELb0ELb1ELb1EEENS1_21CollectiveEpilogueFwdIS9_NS6_IJNS7_ILi1EEESF_SF_EEESA_SC_Li256ELb0ELb1ELb1ELb0EEENS1_30DynamicPersistentTileSchedulerILi256ELi256ELb1ELb1ELb0EEEEEEEEEvNT_6ParamsE)
        /*00e0*/ 	.word	0x00000004


	//----- nvinfo : EIATTR_FRAME_SIZE
	.align		4
.L_48:
        /*00e4*/ 	.byte	0x04, 0x11
        /*00e6*/ 	.short	(.L_50 - .L_49)
	.align		4
.L_49:
        /*00e8*/ 	.word	index@(_ZN7cutlass13device_kernelIN5flash19enable_sm80_to_sm89INS1_16FlashAttnFwdSm80INS1_25CollectiveMainloopFwdSm80ILi8ELi1ELb1EN4cute5tupleIJNS5_1CILi128EEES8_S8_EEELi128ENS_6half_tEfNS_4arch4Sm80ELb1ELb0ELb0ELb0ELb0ELb0ELb1ELb1EEENS1_21CollectiveEpilogueFwdIS9_NS6_IJNS7_ILi1EEESF_SF_EEESA_SC_Li256ELb0ELb1ELb1ELb0EEENS1_30DynamicPersistentTileSchedulerILi256ELi256ELb1ELb1ELb0EEEEEEEEEvNT_6ParamsE)
        /*00ec*/ 	.word	0x00000000


	//----- nvinfo : EIATTR_REGCOUNT
	.align		4
.L_50:
        /*00f0*/ 	.byte	0x04, 0x2f
        /*00f2*/ 	.short	(.L_52 - .L_51)
	.align		4
.L_51:
        /*00f4*/ 	.word	index@(_ZN7cutlass13device_kernelIN5flash19enable_sm80_to_sm89INS1_16FlashAttnFwdSm80INS1_25CollectiveMainloopFwdSm80ILi8ELi1ELb1EN4cute5tupleIJNS5_1CILi128EEENS7_ILi96EEES8_EEELi128ENS_6half_tEfNS_4arch4Sm80ELb0ELb1ELb0ELb0ELb0ELb0ELb1ELb1EEENS1_21CollectiveEpilogueFwdINS6_IJS8_S8_S9_EEENS6_IJNS7_ILi1EEESH_SH_EEESB_SD_Li256ELb0ELb1ELb1ELb0EEENS1_19SingleTileSchedulerILb0ELb1ELb1ELi128EEEEEEEEEvNT_6ParamsE)
        /*00f8*/ 	.word	0x00000004


	//----- nvinfo : EIATTR_FRAME_SIZE
	.align		4
.L_52:
        /*00fc*/ 	.byte	0x04, 0x11
        /*00fe*/ 	.short	(.L_54 - .L_53)
	.align		4
.L_53:
        /*0100*/ 	.word	index@(_ZN7cutlass13device_kernelIN5flash19enable_sm80_to_sm89INS1_16FlashAttnFwdSm80INS1_25CollectiveMainloopFwdSm80ILi8ELi1ELb1EN4cute5tupleIJNS5_1CILi128EEENS7_ILi96EEES8_EEELi128ENS_6half_tEfNS_4arch4Sm80ELb0ELb1ELb0ELb0ELb0ELb0ELb1ELb1EEENS1_21CollectiveEpilogueFwdINS6_IJS8_S8_S9_EEENS6_IJNS7_ILi1EEESH_SH_EEESB_SD_Li256ELb0ELb1ELb1ELb0EEENS1_19SingleTileSchedulerILb0ELb1ELb1ELi128EEEEEEEEEvNT_6ParamsE)
        /*0104*/ 	.word	0x00000000


	//----- nvinfo : EIATTR_REGCOUNT
	.align		4
.L_54:
        /*0108*/ 	.byte	0x04, 0x2f
        /*010a*/ 	.short	(.L_56 - .L_55)
	.align		4
.L_55:
        /*010c*/ 	.word	index@(_ZN7cutlass13device_kernelIN5flash19enable_sm80_to_sm89INS1_16FlashAttnFwdSm80INS1_25CollectiveMainloopFwdSm80ILi8ELi1ELb1EN4cute5tupleIJNS5_1CILi128EEES8_S8_EEELi128ENS_6half_tEfNS_4arch4Sm80ELb0ELb0ELb0ELb0ELb0ELb0ELb1ELb1EEENS1_21CollectiveEpilogueFwdIS9_NS6_IJNS7_ILi1EEESF_SF_EEESA_SC_Li256ELb0ELb1ELb1ELb0EEENS1_19SingleTileSchedulerILb0ELb1ELb1ELi128EEEEEEEEEvNT_6ParamsE)
        /*0110*/ 	.word	0x00000004


	//----- nvinfo : EIATTR_FRAME_SIZE
	.align		4
.L_56:
        /*0114*/ 	.byte	0x04, 0x11
        /*0116*/ 	.short	(.L_58 - .L_57)
	.align		4
.L_57:
        /*0118*/ 	.word	index@(_ZN7cutlass13device_kernelIN5flash19enable_sm80_to_sm89INS1_16FlashAttnFwdSm80INS1_25CollectiveMainloopFwdSm80ILi8ELi1ELb1EN4cute5tupleIJNS5_1CILi128EEES8_S8_EEELi128ENS_6half_tEfNS_4arch4Sm80ELb0ELb0ELb0ELb0ELb0ELb0ELb1ELb1EEENS1_21CollectiveEpilogueFwdIS9_NS6_IJNS7_ILi1EEESF_SF_EEESA_SC_Li256ELb0ELb1ELb1ELb0EEENS1_19SingleTileSchedulerILb0ELb1ELb1ELi128EEEEEEEEEvNT_6ParamsE)
        /*011c*/ 	.word	0x00000000


	//----- nvinfo : EIATTR_REGCOUNT
	.align		4
.L_58:
        /*0120*/ 	.byte	0x04, 0x2f
        /*0122*/ 	.short	(.L_60 - .L_59)
	.align		4
.L_59:
        /*0124*/ 	.word	index@(_ZN7cutlass13device_kernelIN5flash19enable_sm80_to_sm89INS1_16FlashAttnFwdSm80INS1_25CollectiveMainloopFwdSm80ILi8ELi1ELb1EN4cute5tupleIJNS5_1CILi128EEENS7_ILi112EEES8_EEELi128ENS_6half_tEfNS_4arch4Sm80ELb1ELb0ELb1ELb1ELb0ELb1ELb1ELb1EEENS1_21CollectiveEpilogueFwdINS6_IJS8_S8_S9_EEENS6_IJNS7_ILi1EEESH_SH_EEESB_SD_Li256ELb1ELb1ELb1ELb0EEENS1_36VarlenDynamicPersistentTileSchedulerILi128ELi112ELi256ELi256ELb1ELb1ELb0ELb1ELb1ELb1EEEEEEEEEvNT_6ParamsE)
        /*0128*/ 	.word	0x00000004


	//----- nvinfo : EIATTR_FRAME_SIZE
	.align		4
.L_60:
        /*012c*/ 	.byte	0x04, 0x11
        /*012e*/ 	.short	(.L_62 - .L_61)
	.align		4
.L_61:
        /*0130*/ 	.word	index@(_ZN7cutlass13device_kernelIN5flash19enable_sm80_to_sm89INS1_16FlashAttnFwdSm80INS1_25CollectiveMainloopFwdSm80ILi8ELi1ELb1EN4cute5tupleIJNS5_1CILi128EEENS7_ILi112EEES8_EEELi128ENS_6half_tEfNS_4arch4Sm80ELb1ELb0ELb1ELb1ELb0ELb1ELb1ELb1EEENS1_21CollectiveEpilogueFwdINS6_IJS8_S8_S9_EEENS6_IJNS7_ILi1EEESH_SH_EEESB_SD_Li256ELb1ELb1ELb1ELb0EEENS1_36VarlenDynamicPersistentTileSchedulerILi128ELi112ELi256ELi256ELb1ELb1ELb0ELb1ELb1ELb1EEEEEEEEEvNT_6ParamsE)
        /*0134*/ 	.word	0x00000000


	//----- nvinfo : EIATTR_REGCOUNT
	.align		4
.L_62:
        /*0138*/ 	.byte	0x04, 0x2f
        /*013a*/ 	.short	(.L_64 - .L_63)
	.align		4
.L_63:
        /*013c*/ 	.word	index@(_ZN7cutlass13device_kernelIN5flash19enable_sm80_to_sm89INS1_16FlashAttnFwdSm80INS1_25CollectiveMainloopFwdSm80ILi8ELi1ELb1EN4cute5tupleIJNS5_1CILi128EEENS7_ILi112EEES8_EEELi128ENS_6half_tEfNS_4arch4Sm80ELb1ELb0ELb1ELb1ELb0ELb0ELb1ELb1EEENS1_21CollectiveEpilogueFwdINS6_IJS8_S8_S9_EEENS6_IJNS7_ILi1EEESH_SH_EEESB_SD_Li256ELb1ELb1ELb1ELb0EEENS1_36VarlenDynamicPersistentTileSchedulerILi128ELi112ELi256ELi256ELb1ELb1ELb0ELb1ELb1ELb1EEEEEEEEEvNT_6ParamsE)
        /*0140*/ 	.word	0x00000004


	//----- nvinfo : EIATTR_FRAME_SIZE
	.align		4
.L_64:
        /*0144*/ 	.byte	0x04, 0x11
        /*0146*/ 	.short	(.L_66 - .L_65)
	.align		4
.L_65:
        /*0148*/ 	.word	index@(_ZN7cutlass13device_kernelIN5flash19enable_sm80_to_sm89INS1_16FlashAttnFwdSm80INS1_25CollectiveMainloopFwdSm80ILi8ELi1ELb1EN4cute5tupleIJNS5_1CILi128EEENS7_ILi112EEES8_EEELi128ENS_6half_tEfNS_4arch4Sm80ELb1ELb0ELb1ELb1ELb0ELb0ELb1ELb1EEENS1_21CollectiveEpilogueFwdINS6_IJS8_S8_S9_EEENS6_IJNS7_ILi1EEESH_SH_EEESB_SD_Li256ELb1ELb1ELb1ELb0EEENS1_36VarlenDynamicPersistentTileSchedulerILi128ELi112ELi256ELi256ELb1ELb1ELb0ELb1ELb1ELb1EEEEEEEEEvNT_6ParamsE)
        /*014c*/ 	.word	0x00000000


	//----- nvinfo : EIATTR_REGCOUNT
	.align		4
.L_66:
        /*0150*/ 	.byte	0x04, 0x2f
        /*0152*/ 	.short	(.L_68 - .L_67)
	.align		4
.L_67:
        /*0154*/ 	.word	index@(_ZN7cutlass13device_kernelIN5flash19enable_sm80_to_sm89INS1_16FlashAttnFwdSm80INS1_25CollectiveMainloopFwdSm80ILi4ELi1ELb0EN4cute5tupleIJNS5_1CILi128EEENS7_ILi64EEES8_EEELi128ENS_6half_tEfNS_4arch4Sm80ELb1ELb0ELb1ELb0ELb0ELb0ELb1ELb1EEENS1_21CollectiveEpilogueFwdINS6_IJS8_S8_S9_EEENS6_IJNS7_ILi1EEESH_SH_EEESB_SD_Li128ELb0ELb1ELb1ELb0EEENS1_30DynamicPersistentTileSchedulerILi128ELi128ELb1ELb1ELb0EEEEEEEEEvNT_6ParamsE)
        /*0158*/ 	.word	0x00000004


	//----- nvinfo : EIATTR_FRAME_SIZE
	.align		4
.L_68:
        /*015c*/ 	.byte	0x04, 0x11
        /*015e*/ 	.short	(.L_70 - .L_69)
	.align		4
.L_69:
        /*0160*/ 	.word	index@(_ZN7cutlass13device_kernelIN5flash19enable_sm80_to_sm89INS1_16FlashAttnFwdSm80INS1_25CollectiveMainloopFwdSm80ILi4ELi1ELb0EN4cute5tupleIJNS5_1CILi128EEENS7_ILi64EEES8_EEELi128ENS_6half_tEfNS_4arch4Sm80ELb1ELb0ELb1ELb0ELb0ELb0ELb1ELb1EEENS1_21CollectiveEpilogueFwdINS6_IJS8_S8_S9_EEENS6_IJNS7_ILi1EEESH_SH_EEESB_SD_Li128ELb0ELb1ELb1ELb0EEENS1_30DynamicPersistentTileSchedulerILi128ELi128ELb1ELb1ELb0EEEEEEEEEvNT_6ParamsE)
        /*0164*/ 	.word	0x00000000


	//----- nvinfo : EIATTR_REGCOUNT
	.align		4
.L_70:
        /*0168*/ 	.byte	0x04, 0x2f
        /*016a*/ 	.short	(.L_72 - .L_71)
	.align		4
.L_71:
        /*016c*/ 	.word	index@(_ZN7cutlass13device_kernelIN5flash19enable_sm80_to_sm89INS1_16FlashAttnFwdSm80INS1_25CollectiveMainloopFwdSm80ILi8ELi1ELb1EN4cute5tupleIJNS5_1CILi128EEENS7_ILi96EEES8_EEELi128ENS_6half_tEfNS_4arch4Sm80ELb0ELb1ELb1ELb1ELb0ELb1ELb1ELb1EEENS1_21CollectiveEpilogueFwdINS6_IJS8_S8_S9_EEENS6_IJNS7_ILi1EEESH_SH_EEESB_SD_Li256ELb1ELb1ELb1ELb0EEENS1_36VarlenDynamicPersistentTileSchedulerILi128ELi96ELi256ELi256ELb1ELb1ELb0ELb1ELb0ELb1EEEEEEEEEvNT_6ParamsE)
        /*0170*/ 	.word	0x00000004


	//----- nvinfo : EIATTR_FRAME_SIZE
	.align		4
.L_72:
        /*0174*/ 	.byte	0x04, 0x11
        /*0176*/ 	.short	(.L_74 - .L_73)
	.align		4
.L_73:
        /*0178*/ 	.word	index@(_ZN7cutlass13device_kernelIN5flash19enable_sm80_to_sm89INS1_16FlashAttnFwdSm80INS1_25CollectiveMainloopFwdSm80ILi8ELi1ELb1EN4cute5tupleIJNS5_1CILi128EEENS7_ILi96EEES8_EEELi128ENS_6half_tEfNS_4arch4Sm80ELb0ELb1ELb1ELb1ELb0ELb1ELb1ELb1EEENS1_21CollectiveEpilogueFwdINS6_IJS8_S8_S9_EEENS6_IJNS7_ILi1EEESH_SH_EEESB_SD_Li256ELb1ELb1ELb1ELb0EEENS1_36VarlenDynamicPersistentTileSchedulerILi128ELi96ELi256ELi256ELb1ELb1ELb0ELb1ELb0ELb1EEEEEEEEEvNT_6ParamsE)
        /*017c*/ 	.word	0x00000000


	//----- nvinfo : EIATTR_REGCOUNT
	.align		4
.L_74:
        /*0180*/ 	.byte	0x04, 0x2f
        /*0182*/ 	.short	(.L_76 - .L_75)
	.align		4
.L_75:
        /*0184*/ 	.word	index@(_ZN7cutlass13device_kernelIN5flash19enable_sm80_to_sm89INS1_16FlashAttnFwdSm80INS1_25CollectiveMainloopFwdSm80ILi8ELi1ELb1EN4cute5tupleIJNS5_1CILi128EEENS7_ILi96EEES8_EEELi128ENS_6half_tEfNS_4arch4Sm80ELb0ELb1ELb1ELb1ELb0ELb0ELb1ELb1EEENS1_21CollectiveEpilogueFwdINS6_IJS8_S8_S9_EEENS6_IJNS7_ILi1EEESH_SH_EEESB_SD_Li256ELb1ELb1ELb1ELb0EEENS1_36VarlenDynamicPersistentTileSchedulerILi128ELi96ELi256ELi256ELb1ELb1ELb0ELb1ELb0ELb1EEEEEEEEEvNT_6ParamsE)
        /*0188*/ 	.word	0x00000004


	//----- nvinfo : EIATTR_FRAME_SIZE
	.align		4
.L_76:
        /*018c*/ 	.byte	0x04, 0x11
        /*018e*/ 	.short	(.L_78 - .L_77)
	.align		4
.L_77:
        /*0190*/ 	.word	index@(_ZN7cutlass13device_kernelIN5flash19enable_sm80_to_sm89INS1_16FlashAttnFwdSm80INS1_25CollectiveMainloopFwdSm80ILi8ELi1ELb1EN4cute5tupleIJNS5_1CILi128EEENS7_ILi96EEES8_EEELi128ENS_6half_tEfNS_4arch4Sm80ELb0ELb1ELb1ELb1ELb0ELb0ELb1ELb1EEENS1_21CollectiveEpilogueFwdINS6_IJS8_S8_S9_EEENS6_IJNS7_ILi1EEESH_SH_EEESB_SD_Li256ELb1ELb1ELb1ELb0EEENS1_36VarlenDynamicPersistentTileSchedulerILi128ELi96ELi256ELi256ELb1ELb1ELb0ELb1ELb0ELb1EEEEEEEEEvNT_6ParamsE)
        /*0194*/ 	.word	0x00000000


	//----- nvinfo : EIATTR_REGCOUNT
	.align		4
.L_78:
        /*0198*/ 	.byte	0x04, 0x2f
        /*019a*/ 	.short	(.L_80 - .L_79)
	.align		4
.L_79:
        /*019c*/ 	.word	index@(_ZN7cutlass13device_kernelIN5flash19enable_sm80_to_sm89INS1_16FlashAttnFwdSm80INS1_25CollectiveMainloopFwdSm80ILi4ELi1ELb0EN4cute5tupleIJNS5_1CILi128EEENS7_ILi48EEES8_EEELi128ENS_6half_tEfNS_4arch4Sm80ELb0ELb1ELb1ELb0ELb0ELb0ELb1ELb1EEENS1_21CollectiveEpilogueFwdINS6_IJS8_S8_S9_EEENS6_IJNS7_ILi1EEESH_SH_EEESB_SD_Li128ELb0ELb1ELb1ELb0EEENS1_19SingleTileSchedulerILb0ELb1ELb1ELi128EEEEEEEEEvNT_6ParamsE)
        /*01a0*/ 	.word	0x00000004


	//----- nvinfo : EIATTR_FRAME_SIZE
	.align		4
.L_80:
        /*01a4*/ 	.byte	0x04, 0x11
        /*01a6*/ 	.short	(.L_82 - .L_81)
	.align		4
.L_81:
        /*01a8*/ 	.word	index@(_ZN7cutlass13device_kernelIN5flash19enable_sm80_to_sm89INS1_16FlashAttnFwdSm80INS1_25CollectiveMainloopFwdSm80ILi4ELi1ELb0EN4cute5tupleIJNS5_1CILi128EEENS7_ILi48EEES8_EEELi128ENS_6half_tEfNS_4arch4Sm80ELb0ELb1ELb1ELb0ELb0ELb0ELb1ELb1EEENS1_21CollectiveEpilogueFwdINS6_IJS8_S8_S9_EEENS6_IJNS7_ILi1EEESH_SH_EEESB_SD_Li128ELb0ELb1ELb1ELb0EEENS1_19SingleTileSchedulerILb0ELb1ELb1ELi128EEEEEEEEEvNT_6ParamsE)
        /*01ac*/ 	.word	0x00000000


	//----- nvinfo : EIATTR_REGCOUNT
	.align		4
.L_82:
        /*01b0*/ 	.byte	0x04, 0x2f
        /*01b2*/ 	.short	(.L_84 - .L_83)
	.align		4
.L_83:
        /*01b4*/ 	.word	index@(_ZN7cutlass13device_kernelIN5flash19enable_sm80_to_sm89INS1_16FlashAttnFwdSm80INS1_25CollectiveMainloopFwdSm80ILi8ELi1ELb1EN4cute5tupleIJNS5_1CILi128EEENS7_ILi112EEES8_EEELi128ENS_6half_tEfNS_4arch4Sm80ELb0ELb0ELb1ELb1ELb0ELb1ELb1ELb1EEENS1_21CollectiveEpilogueFwdINS6_IJS8_S8_S9_EEENS6_IJNS7_ILi1EEESH_SH_EEESB_SD_Li256ELb1ELb1ELb1ELb0EEENS1_36VarlenDynamicPersistentTileSchedulerILi128ELi112ELi256ELi256ELb1ELb1ELb0ELb0ELb1ELb1EEEEEEEEEvNT_6ParamsE)
        /*01b8*/ 	.word	0x00000004


	//----- nvinfo : EIATTR_FRAME_SIZE
	.align		4
.L_84:
        /*01bc*/ 	.byte	0x04, 0x11
        /*01be*/ 	.short	(.L_86 - .L_85)
	.align		4
.L_85:
        /*01c0*/ 	.word	index@(_ZN7cutlass13device_kernelIN5flash19enable_sm80_to_sm89INS1_16FlashAttnFwdSm80INS1_25CollectiveMainloopFwdSm80ILi8ELi1ELb1EN4cute5tupleIJNS5_1CILi128EEENS7_ILi112EEES8_EEELi128ENS_6half_tEfNS_4arch4Sm80ELb0ELb0ELb1ELb1ELb0ELb1ELb1ELb1EEENS1_21CollectiveEpilogueFwdINS6_IJS8_S8_S9_EEENS6_IJNS7_ILi1EEESH_SH_EEESB_SD_Li256ELb1ELb1ELb1ELb0EEENS1_36VarlenDynamicPersistentTileSchedulerILi128ELi112ELi256ELi256ELb1ELb1ELb0ELb0ELb1ELb1EEEEEEEEEvNT_6ParamsE)
        /*01c4*/ 	.word	0x00000000


	//----- nvinfo : EIATTR_REGCOUNT
	.align		4
.L_86:
        /*01c8*/ 	.byte	0x04, 0x2f
        /*01ca*/ 	.short	(.L_88 - .L_87)
	.align		4
.L_87:
        /*01cc*/ 	.word	index@(_ZN7cutlass13device_kernelIN5flash19enable_sm80_to_sm89INS1_16FlashAttnFwdSm80INS1_25CollectiveMainloopFwdSm80ILi8ELi1ELb1EN4cute5tupleIJNS5_1CILi128EEENS7_ILi112EEES8_EEELi128ENS_6half_tEfNS_4arch4Sm80ELb0ELb0ELb1ELb1ELb0ELb0ELb1ELb1EEENS1_21CollectiveEpilogueFwdINS6_IJS8_S8_S9_EEENS6_IJNS7_ILi1EEESH_SH_EEESB_SD_Li256ELb1ELb1ELb1ELb0EEENS1_36VarlenDynamicPersistentTileSchedulerILi128ELi112ELi256ELi256ELb1ELb1ELb0ELb0ELb1ELb1EEEEEEEEEvNT_6ParamsE)
        /*01d0*/ 	.word	0x00000004


	//----- nvinfo : EIATTR_FRAME_SIZE
	.align		4
.L_88:
        /*01d4*/ 	.byte	0x04, 0x11
        /*01d6*/ 	.short	(.L_90 - .L_89)
	.align		4
.L_89:
        /*01d8*/ 	.word	index@(_ZN7cutlass13device_kernelIN5flash19enable_sm80_to_sm89INS1_16FlashAttnFwdSm80INS1_25CollectiveMainloopFwdSm80ILi8ELi1ELb1EN4cute5tupleIJNS5_1CILi128EEENS7_ILi112EEES8_EEELi128ENS_6half_tEfNS_4arch4Sm80ELb0ELb0ELb1ELb1ELb0ELb0ELb1ELb1EEENS1_21CollectiveEpilogueFwdINS6_IJS8_S8_S9_EEENS6_IJNS7_ILi1EEESH_SH_EEESB_SD_Li256ELb1ELb1ELb1ELb0EEENS1_36VarlenDynamicPersistentTileSchedulerILi128ELi112ELi256ELi256ELb1ELb1ELb0ELb0ELb1ELb1EEEEEEEEEvNT_6ParamsE)
        /*01dc*/ 	.word	0x00000000


	//----- nvinfo : EIATTR_REGCOUNT
	.align		4
.L_90:
        /*01e0*/ 	.byte	0x04, 0x2f
        /*01e2*/ 	.short	(.L_92 - .L_91)
	.align		4
.L_91:
        /*01e4*/ 	.word	index@(_ZN7cutlass13device_kernelIN5flash19enable_sm80_to_sm89INS1_16FlashAttnFwdSm80INS1_25CollectiveMainloopFwdSm80ILi4ELi1ELb0EN4cute5tupleIJNS5_1CILi128EEENS7_ILi64EEES8_EEELi128ENS_6half_tEfNS_4arch4Sm80ELb0ELb0ELb1ELb0ELb0ELb0ELb1ELb1EEENS1_21CollectiveEpilogueFwdINS6_IJS8_S8_S9_EEENS6_IJNS7_ILi1EEESH_SH_EEESB_SD_Li128ELb0ELb1ELb1ELb0EEENS1_19SingleTileSchedulerILb0ELb1ELb1ELi128EEEEEEEEEvNT_6ParamsE)
        /*01e8*/ 	.word	0x00000004


	//----- nvinfo : EIATTR_FRAME_SIZE
	.align		4
.L_92:
        /*01ec*/ 	.byte	0x04, 0x11
        /*01ee*/ 	.short	(.L_94 - .L_93)
	.align		4
.L_93:
        /*01f0*/ 	.word	index@(_ZN7cutlass13device_kernelIN5flash19enable_sm80_to_sm89INS1_16FlashAttnFwdSm80INS1_25CollectiveMainloopFwdSm80ILi4ELi1ELb0EN4cute5tupleIJNS5_1CILi128EEENS7_ILi64EEES8_EEELi128ENS_6half_tEfNS_4arch4Sm80ELb0ELb0ELb1ELb0ELb0ELb0ELb1ELb1EEENS1_21CollectiveEpilogueFwdINS6_IJS8_S8_S9_EEENS6_IJNS7_ILi1EEESH_SH_EEESB_SD_Li128ELb0ELb1ELb1ELb0EEENS1_19SingleTileSchedulerILb0ELb1ELb1ELi128EEEEEEEEEvNT_6ParamsE)
        /*01f4*/ 	.word	0x00000000


	//----- nvinfo : EIATTR_REGCOUNT
	.align		4
.L_94:
        /*01f8*/ 	.byte	0x04, 0x2f
        /*01fa*/ 	.short	(.L_96 - .L_95)
	.align		4
.L_95:
        /*01fc*/ 	.word	index@(_ZN7cutlass13device_kernelIN5flash19enable_sm80_to_sm89INS1_16FlashAttnFwdSm80INS1_25CollectiveMainloopFwdSm80ILi8ELi1ELb1EN4cute5tupleIJNS5_1CILi128EEES8_S8_EEELi128ENS_6half_tEfNS_4arch4Sm80ELb1ELb0ELb1ELb0ELb0ELb0ELb1ELb1EEENS1_21CollectiveEpilogueFwdIS9_NS6_IJNS7_ILi1EEESF_SF_EEESA_SC_Li256ELb0ELb1ELb1ELb0EEENS1_30DynamicPersistentTileSchedulerILi256ELi256ELb1ELb1ELb0EEEEEEEEEvNT_6ParamsE)
        /*0200*/ 	.word	0x00000004


	//----- nvinfo : EIATTR_FRAME_SIZE
	.align		4
.L_96:
        /*0204*/ 	.byte	0x04, 0x11
        /*0206*/ 	.short	(.L_98 - .L_97)
	.align		4
.L_97:
        /*0208*/ 	.word	index@(_ZN7cutlass13device_kernelIN5flash19enable_sm80_to_sm89INS1_16FlashAttnFwdSm80INS1_25CollectiveMainloopFwdSm80ILi8ELi1ELb1EN4cute5tupleIJNS5_1CILi128EEES8_S8_EEELi128ENS_6half_tEfNS_4arch4Sm80ELb1ELb0ELb1ELb0ELb0ELb0ELb1ELb1EEENS1_21CollectiveEpilogueFwdIS9_NS6_IJNS7_ILi1EEESF_SF_EEESA_SC_Li256ELb0ELb1ELb1ELb0EEENS1_30DynamicPersistentTileSchedulerILi256ELi256ELb1ELb1ELb0EEEEEEEEEvNT_6ParamsE)
        /*020c*/ 	.word	0x00000000


	//----- nvinfo : EIATTR_REGCOUNT
	.align		4
.L_98:
        /*0210*/ 	.byte	0x04, 0x2f
        /*0212*/ 	.short	(.L_100 - .L_99)
	.align		4
.L_99:
        /*0214*/ 	.word	index@(_ZN7cutlass13device_kernelIN5flash19enable_sm80_to_sm89INS1_16FlashAttnFwdSm80INS1_25CollectiveMainloopFwdSm80ILi8ELi1ELb1EN4cute5tupleIJNS5_1CILi128EEENS7_ILi96EEES8_EEELi128ENS_6half_tEfNS_4arch4Sm80ELb0ELb1ELb1ELb0ELb0ELb0ELb1ELb1EEENS1_21CollectiveEpilogueFwdINS6_IJS8_S8_S9_EEENS6_IJNS7_ILi1EEESH_SH_EEESB_SD_Li256ELb0ELb1ELb1ELb0EEENS1_19SingleTileSchedulerILb0ELb1ELb1ELi128EEEEEEEEEvNT_6ParamsE)
        /*0218*/ 	.word	0x00000004


	//----- nvinfo : EIATTR_FRAME_SIZE
	.align		4
.L_100:
        /*021c*/ 	.byte	0x04, 0x11
        /*021e*/ 	.short	(.L_102 - .L_101)
	.align		4
.L_101:
        /*0220*/ 	.word	index@(_ZN7cutlass13device_kernelIN5flash19enable_sm80_to_sm89INS1_16FlashAttnFwdSm80INS1_25CollectiveMainloopFwdSm80ILi8ELi1ELb1EN4cute5tupleIJNS5_1CILi128EEENS7_ILi96EEES8_EEELi128ENS_6half_tEfNS_4arch4Sm80ELb0ELb1ELb1ELb0ELb0ELb0ELb1ELb1EEENS1_21CollectiveEpilogueFwdINS6_IJS8_S8_S9_EEENS6_IJNS7_ILi1EEESH_SH_EEESB_SD_Li256ELb0ELb1ELb1ELb0EEENS1_19SingleTileSchedulerILb0ELb1ELb1ELi128EEEEEEEEEvNT_6ParamsE)
        /*0224*/ 	.word	0x00000000


	//----- nvinfo : EIATTR_REGCOUNT
	.align		4
.L_102:
        /*0228*/ 	.byte	0x04, 0x2f
        /*022a*/ 	.short	(.L_104 - .L_103)
	.align		4
.L_103:
        /*022c*/ 	.word	index@(_ZN7cutlass13device_kernelIN5flash19enable_sm80_to_sm89INS1_16FlashAttnFwdSm80INS1_25CollectiveMainloopFwdSm80ILi8ELi1ELb1EN4cute5tupleIJNS5_1CILi128EEES8_S8_EEELi128ENS_6half_tEfNS_4arch4Sm80ELb0ELb0ELb1ELb0ELb0ELb0ELb1ELb1EEENS1_21CollectiveEpilogueFwdIS9_NS6_IJNS7_ILi1EEESF_SF_EEESA_SC_Li256ELb0ELb1ELb1ELb0EEENS1_19SingleTileSchedulerILb0ELb1ELb1ELi128EEEEEEEEEvNT_6ParamsE)
        /*0230*/ 	.word	0x00000004


	//----- nvinfo : EIATTR_FRAME_SIZE
	.align		4
.L_104:
        /*0234*/ 	.byte	0x04, 0x11
        /*0236*/ 	.short	(.L_106 - .L_105)
	.align		4
.L_105:
        /*0238*/ 	.word	index@(_ZN7cutlass13device_kernelIN5flash19enable_sm80_to_sm89INS1_16FlashAttnFwdSm80INS1_25CollectiveMainloopFwdSm80ILi8ELi1ELb1EN4cute5tupleIJNS5_1CILi128EEES8_S8_EEELi128ENS_6half_tEfNS_4arch4Sm80ELb0ELb0ELb1ELb0ELb0ELb0ELb1ELb1EEENS1_21CollectiveEpilogueFwdIS9_NS6_IJNS7_ILi1EEESF_SF_EEESA_SC_Li256ELb0ELb1ELb1ELb0EEENS1_19SingleTileSchedulerILb0ELb1ELb1ELi128EEEEEEEEEvNT_6ParamsE)
        /*023c*/ 	.word	0x00000000


	//----- nvinfo : EIATTR_MIN_STACK_SIZE
	.align		4
.L_106:
        /*0240*/ 	.byte	0x04, 0x12
        /*0242*/ 	.short	(.L_108 - .L_107)
	.align		4
.L_107:
        /*0244*/ 	.word	index@(_ZN7cutlass13device_kernelIN5flash19enable_sm80_to_sm89INS1_16FlashAttnFwdSm80INS1_25CollectiveMainloopFwdSm80ILi8ELi1ELb1EN4cute5tupleIJNS5_1CILi128EEES8_S8_EEELi128ENS_6half_tEfNS_4arch4Sm80ELb0ELb0ELb1ELb0ELb0ELb0ELb1ELb1EEENS1_21CollectiveEpilogueFwdIS9_NS6_IJNS7_ILi1EEESF_SF_EEESA_SC_Li256ELb0ELb1ELb1ELb0EEENS1_19SingleTileSchedulerILb0ELb1ELb1ELi128EEEEEEEEEvNT_6ParamsE)
        /*0248*/ 	.word	0x00000000


	//----- nvinfo : EIATTR_MIN_STACK_SIZE
	.align		4
.L_108:
        /*024c*/ 	.byte	0x04, 0x12
        /*024e*/ 	.short	(.L_110 - .L_109)
	.align		4
.L_109:
        /*0250*/ 	.word	index@(_ZN7cutlass13device_kernelIN5flash19enable_sm80_to_sm89INS1_16FlashAttnFwdSm80INS1_25CollectiveMainloopFwdSm80ILi8ELi1ELb1EN4cute5tupleIJNS5_1CILi128EEENS7_ILi96EEES8_EEELi128ENS_6half_tEfNS_4arch4Sm80ELb0ELb1ELb1ELb0ELb0ELb0ELb1ELb1EEENS1_21CollectiveEpilogueFwdINS6_IJS8_S8_S9_EEENS6_IJNS7_ILi1EEESH_SH_EEESB_SD_Li256ELb0ELb1ELb1ELb0EEENS1_19SingleTileSchedulerILb0ELb1ELb1ELi128EEEEEEEEEvNT_6ParamsE)
        /*0254*/ 	.word	0x00000000


	//----- nvinfo : EIATTR_MIN_STACK_SIZE
	.align		4
.L_110:
        /*0258*/ 	.byte	0x04, 0x12
        /*025a*/ 	.short	(.L_112 - .L_111)
	.align		4
.L_111:
        /*025c*/ 	.word	index@(_ZN7cutlass13device_kernelIN5flash19enable_sm80_to_sm89INS1_16FlashAttnFwdSm80INS1_25CollectiveMainloopFwdSm80ILi8ELi1ELb1EN4cute5tupleIJNS5_1CILi128EEES8_S8_EEELi128ENS_6half_tEfNS_4arch4Sm80ELb1ELb0ELb1ELb0ELb0ELb0ELb1ELb1EEENS1_21CollectiveEpilogueFwdIS9_NS6_IJNS7_ILi1EEESF_SF_EEESA_SC_Li256ELb0ELb1ELb1ELb0EEENS1_30DynamicPersistentTileSchedulerILi256ELi256ELb1ELb1ELb0EEEEEEEEEvNT_6ParamsE)
        /*0260*/ 	.word	0x00000000


	//----- nvinfo : EIATTR_MIN_STACK_SIZE
	.align		4
.L_112:
        /*0264*/ 	.byte	0x04, 0x12
        /*0266*/ 	.short	(.L_114 - .L_113)
	.align		4
.L_113:
        /*0268*/ 	.word	index@(_ZN7cutlass13device_kernelIN5flash19enable_sm80_to_sm89INS1_16FlashAttnFwdSm80INS1_25CollectiveMainloopFwdSm80ILi4ELi1ELb0EN4cute5tupleIJNS5_1CILi128EEENS7_ILi64EEES8_EEELi128ENS_6half_tEfNS_4arch4Sm80ELb0ELb0ELb1ELb0ELb0ELb0ELb1ELb1EEENS1_21CollectiveEpilogueFwdINS6_IJS8_S8_S9_EEENS6_IJNS7_ILi1EEESH_SH_EEESB_SD_Li128ELb0ELb1ELb1ELb0EEENS1_19SingleTileSchedulerILb0ELb1ELb1ELi128EEEEEEEEEvNT_6ParamsE)
        /*026c*/ 	.word	0x00000000


	//----- nvinfo : EIATTR_MIN_STACK_SIZE
	.align		4
.L_114:
        /*0270*/ 	.byte	0x04, 0x12
        /*0272*/ 	.short	(.L_116 - .L_115)
	.align		4
.L_115:
        /*0274*/ 	.word	index@(_ZN7cutlass13device_kernelIN5flash19enable_sm80_to_sm89INS1_16FlashAttnFwdSm80INS1_25CollectiveMainloopFwdSm80ILi8ELi1ELb1EN4cute5tupleIJNS5_1CILi128EEENS7_ILi112EEES8_EEELi128ENS_6half_tEfNS_4arch4Sm80ELb0ELb0ELb1ELb1ELb0ELb0ELb1ELb1EEENS1_21CollectiveEpilogueFwdINS6_IJS8_S8_S9_EEENS6_IJNS7_ILi1EEESH_SH_EEESB_SD_Li256ELb1ELb1ELb1ELb0EEENS1_36VarlenDynamicPersistentTileSchedulerILi128ELi112ELi256ELi256ELb1ELb1ELb0ELb0ELb1ELb1EEEEEEEEEvNT_6ParamsE)
        /*0278*/ 	.word	0x00000000


	//----- nvinfo : EIATTR_MIN_STACK_SIZE
	.align		4
.L_116:
        /*027c*/ 	.byte	0x04, 0x12
        /*027e*/ 	.short	(.L_118 - .L_117)
	.align		4
.L_117:
        /*0280*/ 	.word	index@(_ZN7cutlass13device_kernelIN5flash19enable_sm80_to_sm89INS1_16FlashAttnFwdSm80INS1_25CollectiveMainloopFwdSm80ILi8ELi1ELb1EN4cute5tupleIJNS5_1CILi128EEENS7_ILi112EEES8_EEELi128ENS_6half_tEfNS_4arch4Sm80ELb0ELb0ELb1ELb1ELb0ELb1ELb1ELb1EEENS1_21CollectiveEpilogueFwdINS6_IJS8_S8_S9_EEENS6_IJNS7_ILi1EEESH_SH_EEESB_SD_Li256ELb1ELb1ELb1ELb0EEENS1_36VarlenDynamicPersistentTileSchedulerILi128ELi112ELi256ELi256ELb1ELb1ELb0ELb0ELb1ELb1EEEEEEEEEvNT_6ParamsE)
        /*0284*/ 	.word	0x00000000


	//----- nvinfo : EIATTR_MIN_STACK_SIZE
	.align		4
.L_118:
        /*0288*/ 	.byte	0x04, 0x12
        /*028a*/ 	.short	(.L_120 - .L_119)
	.align		4
.L_119:
        /*028c*/ 	.word	index@(_ZN7cutlass13device_kernelIN5flash19enable_sm80_to_sm89INS1_16FlashAttnFwdSm80INS1_25CollectiveMainloopFwdSm80ILi4ELi1ELb0EN4cute5tupleIJNS5_1CILi128EEENS7_ILi48EEES8_EEELi128ENS_6half_tEfNS_4arch4Sm80ELb0ELb1ELb1ELb0ELb0ELb0ELb1ELb1EEENS1_21CollectiveEpilogueFwdINS6_IJS8_S8_S9_EEENS6_IJNS7_ILi1EEESH_SH_EEESB_SD_Li128ELb0ELb1ELb1ELb0EEENS1_19SingleTileSchedulerILb0ELb1ELb1ELi128EEEEEEEEEvNT_6ParamsE)
        /*0290*/ 	.word	0x00000000


	//----- nvinfo : EIATTR_MIN_STACK_SIZE
	.align		4
.L_120:
        /*0294*/ 	.byte	0x04, 0x12
        /*0296*/ 	.short	(.L_122 - .L_121)
	.align		4
.L_121:
        /*0298*/ 	.word	index@(_ZN7cutlass13device_kernelIN5flash19enable_sm80_to_sm89INS1_16FlashAttnFwdSm80INS1_25CollectiveMainloopFwdSm80ILi8ELi1ELb1EN4cute5tupleIJNS5_1CILi128EEENS7_ILi96EEES8_EEELi128ENS_6half_tEfNS_4arch4Sm80ELb0ELb1ELb1ELb1ELb0ELb0ELb1ELb1EEENS1_21CollectiveEpilogueFwdINS6_IJS8_S8_S9_EEENS6_IJNS7_ILi1EEESH_SH_EEESB_SD_Li256ELb1ELb1ELb1ELb0EEENS1_36VarlenDynamicPersistentTileSchedulerILi128ELi96ELi256ELi256ELb1ELb1ELb0ELb1ELb0ELb1EEEEEEEEEvNT_6ParamsE)
        /*029c*/ 	.word	0x00000000


	//----- nvinfo : EIATTR_MIN_STACK_SIZE
	.align		4
.L_122:
        /*02a0*/ 	.byte	0x04, 0x12
        /*02a2*/ 	.short	(.L_124 - .L_123)
	.align		4
.L_123:
        /*02a4*/ 	.word	index@(_ZN7cutlass13device_kernelIN5flash19enable_sm80_to_sm89INS1_16FlashAttnFwdSm80INS1_25CollectiveMainloopFwdSm80ILi8ELi1ELb1EN4cute5tupleIJNS5_1CILi128EEENS7_ILi96EEES8_EEELi128ENS_6half_tEfNS_4arch4Sm80ELb0ELb1ELb1ELb1ELb0ELb1ELb1ELb1EEENS1_21CollectiveEpilogueFwdINS6_IJS8_S8_S9_EEENS6_IJNS7_ILi1EEESH_SH_EEESB_SD_Li256ELb1ELb1ELb1ELb0EEENS1_36VarlenDynamicPersistentTileSchedulerILi128ELi96ELi256ELi256ELb1ELb1ELb0ELb1ELb0ELb1EEEEEEEEEvNT_6ParamsE)
        /*02a8*/ 	.word	0x00000000


	//----- nvinfo : EIATTR_MIN_STACK_SIZE
	.align		4
.L_124:
        /*02ac*/ 	.byte	0x04, 0x12
        /*02ae*/ 	.short	(.L_126 - .L_125)
	.align		4
.L_125:
        /*02b0*/ 	.word	index@(_ZN7cutlass13device_kernelIN5flash19enable_sm80_to_sm89INS1_16FlashAttnFwdSm80INS1_25CollectiveMainloopFwdSm80ILi4ELi1ELb0EN4cute5tupleIJNS5_1CILi128EEENS7_ILi64EEES8_EEELi128ENS_6half_tEfNS_4arch4Sm80ELb1ELb0ELb1ELb0ELb0ELb0ELb1ELb1EEENS1_21CollectiveEpilogueFwdINS6_IJS8_S8_S9_EEENS6_IJNS7_ILi1EEESH_SH_EEESB_SD_Li128ELb0ELb1ELb1ELb0EEENS1_30DynamicPersistentTileSchedulerILi128ELi128ELb1ELb1ELb0EEEEEEEEEvNT_6ParamsE)
        /*02b4*/ 	.word	0x00000000


	//----- nvinfo : EIATTR_MIN_STACK_SIZE
	.align		4
.L_126:
        /*02b8*/ 	.byte	0x04, 0x12
        /*02ba*/ 	.short	(.L_128 - .L_127)
	.align		4
.L_127:
        /*02bc*/ 	.word	index@(_ZN7cutlass13device_kernelIN5flash19enable_sm80_to_sm89INS1_16FlashAttnFwdSm80INS1_25CollectiveMainloopFwdSm80ILi8ELi1ELb1EN4cute5tupleIJNS5_1CILi128EEENS7_ILi112EEES8_EEELi128ENS_6half_tEfNS_4arch4Sm80ELb1ELb0ELb1ELb1ELb0ELb0ELb1ELb1EEENS1_21CollectiveEpilogueFwdINS6_IJS8_S8_S9_EEENS6_IJNS7_ILi1EEESH_SH_EEESB_SD_Li256ELb1ELb1ELb1ELb0EEENS1_36VarlenDynamicPersistentTileSchedulerILi128ELi112ELi256ELi256ELb1ELb1ELb0ELb1ELb1ELb1EEEEEEEEEvNT_6ParamsE)
        /*02c0*/ 	.word	0x00000000


	//----- nvinfo : EIATTR_MIN_STACK_SIZE
	.align		4
.L_128:
        /*02c4*/ 	.byte	0x04, 0x12
        /*02c6*/ 	.short	(.L_130 - .L_129)
	.align		4
.L_129:
        /*02c8*/ 	.word	index@(_ZN7cutlass13device_kernelIN5flash19enable_sm80_to_sm89INS1_16FlashAttnFwdSm80INS1_25CollectiveMainloopFwdSm80ILi8ELi1ELb1EN4cute5tupleIJNS5_1CILi128EEENS7_ILi112EEES8_EEELi128ENS_6half_tEfNS_4arch4Sm80ELb1ELb0ELb1ELb1ELb0ELb1ELb1ELb1EEENS1_21CollectiveEpilogueFwdINS6_IJS8_S8_S9_EEENS6_IJNS7_ILi1EEESH_SH_EEESB_SD_Li256ELb1ELb1ELb1ELb0EEENS1_36VarlenDynamicPersistentTileSchedulerILi128ELi112ELi256ELi256ELb1ELb1ELb0ELb1ELb1ELb1EEEEEEEEEvNT_6ParamsE)
        /*02cc*/ 	.word	0x00000000


	//----- nvinfo : EIATTR_MIN_STACK_SIZE
	.align		4
.L_130:
        /*02d0*/ 	.byte	0x04, 0x12
        /*02d2*/ 	.short	(.L_132 - .L_131)
	.align		4
.L_131:
        /*02d4*/ 	.word	index@(_ZN7cutlass13device_kernelIN5flash19enable_sm80_to_sm89INS1_16FlashAttnFwdSm80INS1_25CollectiveMainloopFwdSm80ILi8ELi1ELb1EN4cute5tupleIJNS5_1CILi128EEES8_S8_EEELi128ENS_6half_tEfNS_4arch4Sm80ELb0ELb0ELb0ELb0ELb0ELb0ELb1ELb1EEENS1_21CollectiveEpilogueFwdIS9_NS6_IJNS7_ILi1EEESF_SF_EEESA_SC_Li256ELb0ELb1ELb1ELb0EEENS1_19SingleTileSchedulerILb0ELb1ELb1ELi128EEEEEEEEEvNT_6ParamsE)
        /*02d8*/ 	.word	0x00000000


	//----- nvinfo : EIATTR_MIN_STACK_SIZE
	.align		4
.L_132:
        /*02dc*/ 	.byte	0x04, 0x12
        /*02de*/ 	.short	(.L_134 - .L_133)
	.align		4
.L_133:
        /*02e0*/ 	.word	index@(_ZN7cutlass13device_kernelIN5flash19enable_sm80_to_sm89INS1_16FlashAttnFwdSm80INS1_25CollectiveMainloopFwdSm80ILi8ELi1ELb1EN4cute5tupleIJNS5_1CILi128EEENS7_ILi96EEES8_EEELi128ENS_6half_tEfNS_4arch4Sm80ELb0ELb1ELb0ELb0ELb0ELb0ELb1ELb1EEENS1_21CollectiveEpilogueFwdINS6_IJS8_S8_S9_EEENS6_IJNS7_ILi1EEESH_SH_EEESB_SD_Li256ELb0ELb1ELb1ELb0EEENS1_19SingleTileSchedulerILb0ELb1ELb1ELi128EEEEEEEEEvNT_6ParamsE)
        /*02e4*/ 	.word	0x00000000


	//----- nvinfo : EIATTR_MIN_STACK_SIZE
	.align		4
.L_134:
        /*02e8*/ 	.byte	0x04, 0x12
        /*02ea*/ 	.short	(.L_136 - .L_135)
	.align		4
.L_135:
        /*02ec*/ 	.word	index@(_ZN7cutlass13device_kernelIN5flash19enable_sm80_to_sm89INS1_16FlashAttnFwdSm80INS1_25CollectiveMainloopFwdSm80ILi8ELi1ELb1EN4cute5tupleIJNS5_1CILi128EEES8_S8_EEELi128ENS_6half_tEfNS_4arch4Sm80ELb1ELb0ELb0ELb0ELb0ELb0ELb1ELb1EEENS1_21CollectiveEpilogueFwdIS9_NS6_IJNS7_ILi1EEESF_SF_EEESA_SC_Li256ELb0ELb1ELb1ELb0EEENS1_30DynamicPersistentTileSchedulerILi256ELi256ELb1ELb1ELb0EEEEEEEEEvNT_6ParamsE)
        /*02f0*/ 	.word	0x00000000


	//----- nvinfo : EIATTR_MIN_STACK_SIZE
	.align		4
.L_136:
        /*02f4*/ 	.byte	0x04, 0x12
        /*02f6*/ 	.short	(.L_138 - .L_137)
	.align		4
.L_137:
        /*02f8*/ 	.word	index@(_ZN7cutlass13device_kernelIN5flash19enable_sm80_to_sm89INS1_16FlashAttnFwdSm80INS1_25CollectiveMainloopFwdSm80ILi4ELi1ELb0EN4cute5tupleIJNS5_1CILi128EEENS7_ILi64EEES8_EEELi128ENS_6half_tEfNS_4arch4Sm80ELb0ELb0ELb0ELb0ELb0ELb0ELb1ELb1EEENS1_21CollectiveEpilogueFwdINS6_IJS8_S8_S9_EEENS6_IJNS7_ILi1EEESH_SH_EEESB_SD_Li128ELb0ELb1ELb1ELb0EEENS1_19SingleTileSchedulerILb0ELb1ELb1ELi128EEEEEEEEEvNT_6ParamsE)
        /*02fc*/ 	.word	0x00000000


	//----- nvinfo : EIATTR_MIN_STACK_SIZE
	.align		4
.L_138:
        /*0300*/ 	.byte	0x04, 0x12
        /*0302*/ 	.short	(.L_140 - .L_139)
	.align		4
.L_139:
        /*0304*/ 	.word	index@(_ZN7cutlass13device_kernelIN5flash19enable_sm80_to_sm89INS1_16FlashAttnFwdSm80INS1_25CollectiveMainloopFwdSm80ILi8ELi1ELb1EN4cute5tupleIJNS5_1CILi128EEENS7_ILi112EEES8_EEELi128ENS_6half_tEfNS_4arch4Sm80ELb0ELb0ELb0ELb1ELb0ELb0ELb1ELb1EEENS1_21CollectiveEpilogueFwdINS6_IJS8_S8_S9_EEENS6_IJNS7_ILi1EEESH_SH_EEESB_SD_Li256ELb1ELb1ELb1ELb0EEENS1_36VarlenDynamicPersistentTileSchedulerILi128ELi112ELi256ELi256ELb1ELb1ELb0ELb0ELb1ELb1EEEEEEEEEvNT_6ParamsE)
        /*0308*/ 	.word	0x00000000


	//----- nvinfo : EIATTR_MIN_STACK_SIZE
	.align		4
.L_140:
        /*030c*/ 	.byte	0x04, 0x12
        /*030e*/ 	.short	(.L_142 - .L_141)
	.align		4
.L_141:
        /*0310*/ 	.word	index@(_ZN7cutlass13device_kernelIN5flash19enable_sm80_to_sm89INS1_16FlashAttnFwdSm80INS1_25CollectiveMainloopFwdSm80ILi8ELi1ELb1EN4cute5tupleIJNS5_1CILi128EEENS7_ILi112EEES8_EEELi128ENS_6half_tEfNS_4arch4Sm80ELb0ELb0ELb0ELb1ELb0ELb1ELb1ELb1EEENS1_21CollectiveEpilogueFwdINS6_IJS8_S8_S9_EEENS6_IJNS7_ILi1EEESH_SH_EEESB_SD_Li256ELb1ELb1ELb1ELb0EEENS1_36VarlenDynamicPersistentTileSchedulerILi128ELi112ELi256ELi256ELb1ELb1ELb0ELb0ELb1ELb1EEEEEEEEEvNT_6ParamsE)
        /*0314*/ 	.word	0x00000000


	//----- nvinfo : EIATTR_MIN_STACK_SIZE
	.align		4
.L_142:
        /*0318*/ 	.byte	0x04, 0x12
        /*031a*/ 	.short	(.L_144 - .L_143)
	.align		4
.L_143:
        /*031c*/ 	.word	index@(_ZN7cutlass13device_kernelIN5flash19enable_sm80_to_sm89INS1_16FlashAttnFwdSm80INS1_25CollectiveMainloopFwdSm80ILi4ELi1ELb0EN4cute5tupleIJNS5_1CILi128EEENS7_ILi48EEES8_EEELi128ENS_6half_tEfNS_4arch4Sm80ELb0ELb1ELb0ELb0ELb0ELb0ELb1ELb1EEENS1_21CollectiveEpilogueFwdINS6_IJS8_S8_S9_EEENS6_IJNS7_ILi1EEESH_SH_EEESB_SD_Li128ELb0ELb1ELb1ELb0EEENS1_19SingleTileSchedulerILb0ELb1ELb1ELi128EEEEEEEEEvNT_6ParamsE)
        /*0320*/ 	.word	0x00000000


	//----- nvinfo : EIATTR_MIN_STACK_SIZE
	.align		4
.L_144:
        /*0324*/ 	.byte	0x04, 0x12
        /*0326*/ 	.short	(.L_146 - .L_145)
	.align		4
.L_145:
        /*0328*/ 	.word	index@(_ZN7cutlass13device_kernelIN5flash19enable_sm80_to_sm89INS1_16FlashAttnFwdSm80INS1_25CollectiveMainloopFwdSm80ILi8ELi1ELb1EN4cute5tupleIJNS5_1CILi128EEENS7_ILi96EEES8_EEELi128ENS_6half_tEfNS_4arch4Sm80ELb0ELb1ELb0ELb1ELb0ELb0ELb1ELb1EEENS1_21CollectiveEpilogueFwdINS6_IJS8_S8_S9_EEENS6_IJNS7_ILi1EEESH_SH_EEESB_SD_Li256ELb1ELb1ELb1ELb0EEENS1_36VarlenDynamicPersistentTileSchedulerILi128ELi96ELi256ELi256ELb1ELb1ELb0ELb1ELb0ELb1EEEEEEEEEvNT_6ParamsE)
        /*032c*/ 	.word	0x00000000


	//----- nvinfo : EIATTR_MIN_STACK_SIZE
	.align		4
.L_146:
        /*0330*/ 	.byte	0x04, 0x12
        /*0332*/ 	.short	(.L_148 - .L_147)
	.align		4
.L_147:
        /*0334*/ 	.word	index@(_ZN7cutlass13device_kernelIN5flash19enable_sm80_to_sm89INS1_16FlashAttnFwdSm80INS1_25CollectiveMainloopFwdSm80ILi8ELi1ELb1EN4cute5tupleIJNS5_1CILi128EEENS7_ILi96EEES8_EEELi128ENS_6half_tEfNS_4arch4Sm80ELb0ELb1ELb0ELb1ELb0ELb1ELb1ELb1EEENS1_21CollectiveEpilogueFwdINS6_IJS8_S8_S9_EEENS6_IJNS7_ILi1EEESH_SH_EEESB_SD_Li256ELb1ELb1ELb1ELb0EEENS1_36VarlenDynamicPersistentTileSchedulerILi128ELi96ELi256ELi256ELb1ELb1ELb0ELb1ELb0ELb1EEEEEEEEEvNT_6ParamsE)
        /*0338*/ 	.word	0x00000000


	//----- nvinfo : EIATTR_MIN_STACK_SIZE
	.align		4
.L_148:
        /*033c*/ 	.byte	0x04, 0x12
        /*033e*/ 	.short	(.L_150 - .L_149)
	.align		4
.L_149:
        /*0340*/ 	.word	index@(_ZN7cutlass13device_kernelIN5flash19enable_sm80_to_sm89INS1_16FlashAttnFwdSm80INS1_25CollectiveMainloopFwdSm80ILi4ELi1ELb0EN4cute5tupleIJNS5_1CILi128EEENS7_ILi64EEES8_EEELi128ENS_6half_tEfNS_4arch4Sm80ELb1ELb0ELb0ELb0ELb0ELb0ELb1ELb1EEENS1_21CollectiveEpilogueFwdINS6_IJS8_S8_S9_EEENS6_IJNS7_ILi1EEESH_SH_EEESB_SD_Li128ELb0ELb1ELb1ELb0EEENS1_30DynamicPersistentTileSchedulerILi128ELi128ELb1ELb1ELb0EEEEEEEEEvNT_6ParamsE)
        /*0344*/ 	.word	0x00000000


	//----- nvinfo : EIATTR_MIN_STACK_SIZE
	.align		4
.L_150:
        /*0348*/ 	.byte	0x04, 0x12
        /*034a*/ 	.short	(.L_152 - .L_151)
	.align		4
.L_151:
        /*034c*/ 	.word	index@(_ZN7cutlass13device_kernelIN5flash19enable_sm80_to_sm89INS1_16FlashAttnFwdSm80INS1_25CollectiveMainloopFwdSm80ILi8ELi1ELb1EN4cute5tupleIJNS5_1CILi128EEENS7_ILi112EEES8_EEELi128ENS_6half_tEfNS_4arch4Sm80ELb1ELb0ELb0ELb1ELb0ELb0ELb1ELb1EEENS1_21CollectiveEpilogueFwdINS6_IJS8_S8_S9_EEENS6_IJNS7_ILi1EEESH_SH_EEESB_SD_Li256ELb1ELb1ELb1ELb0EEENS1_36VarlenDynamicPersistentTileSchedulerILi128ELi112ELi256ELi256ELb1ELb1ELb0ELb1ELb1ELb1EEEEEEEEEvNT_6ParamsE)
        /*0350*/ 	.word	0x00000000


	//----- nvinfo : EIATTR_MIN_STACK_SIZE
	.align		4
.L_152:
        /*0354*/ 	.byte	0x04, 0x12
        /*0356*/ 	.short	(.L_154 - .L_153)
	.align		4
.L_153:
        /*0358*/ 	.word	index@(_ZN7cutlass13device_kernelIN5flash19enable_sm80_to_sm89INS1_16FlashAttnFwdSm80INS1_25CollectiveMainloopFwdSm80ILi8ELi1ELb1EN4cute5tupleIJNS5_1CILi128EEENS7_ILi112EEES8_EEELi128ENS_6half_tEfNS_4arch4Sm80ELb1ELb0ELb0ELb1ELb0ELb1ELb1ELb1EEENS1_21CollectiveEpilogueFwdINS6_IJS8_S8_S9_EEENS6_IJNS7_ILi1EEESH_SH_EEESB_SD_Li256ELb1ELb1ELb1ELb0EEENS1_36VarlenDynamicPersistentTileSchedulerILi128ELi112ELi256ELi256ELb1ELb1ELb0ELb1ELb1ELb1EEEEEEEEEvNT_6ParamsE)
        /*035c*/ 	.word	0x00000000
.L_154:


//--------------------- .nv.compat                --------------------------
	.section	.nv.compat,"",@"SHT_CUDA_COMPAT_INFO"
	.align	4
        /*0000*/ 	.byte	0x02, 0x09, 0x01, 0x00, 0x02, 0x02, 0x01, 0x00, 0x02, 0x05, 0x05, 0x00, 0x03, 0x07, 0x01, 0x01
        /*0010*/ 	.byte	0x02, 0x03, 0x00, 0x00, 0x02, 0x06, 0x01, 0x00, 0x04, 0x0b, 0x08, 0x00, 0x00, 0x00, 0x00, 0x00
        /*0020*/ 	.byte	0x00, 0x00, 0x00, 0x00


//--------------------- .nv.info._ZN7cutlass13device_kernelIN5flash19enable_sm80_to_sm89INS1_16FlashAttnFwdSm80INS1_25CollectiveMainloopFwdSm80ILi8ELi1ELb1EN4cute5tupleIJNS5_1CILi128EEES8_S8_EEELi128ENS_6half_tEfNS_4arch4Sm80ELb0ELb0ELb1ELb0ELb0ELb0ELb1ELb1EEENS1_21CollectiveEpilogueFwdIS9_NS6_IJNS7_ILi1EEESF_SF_EEESA_SC_Li256ELb0ELb1ELb1ELb0EEENS1_19SingleTileSchedulerILb0ELb1ELb1ELi128EEEEEEEEEvNT_6ParamsE --------------------------
	.section	.nv.info._ZN7cutlass13device_kernelIN5flash19enable_sm80_to_sm89INS1_16FlashAttnFwdSm80INS1_25CollectiveMainloopFwdSm80ILi8ELi1ELb1EN4cute5tupleIJNS5_1CILi128EEES8_S8_EEELi128ENS_6half_tEfNS_4arch4Sm80ELb0ELb0ELb1ELb0ELb0ELb0ELb1ELb1EEENS1_21CollectiveEpilogueFwdIS9_NS6_IJNS7_ILi1EEESF_SF_EEESA_SC_Li256ELb0ELb1ELb1ELb0EEENS1_19SingleTileSchedulerILb0ELb1ELb1ELi128EEEEEEEEEvNT_6ParamsE,"",@"SHT_CUDA_INFO"
	.sectionflags	@""
	.align	4


	//----- nvinfo : EIATTR_CUDA_API_VERSION
	.align		4
        /*0000*/ 	.byte	0x04, 0x37
        /*0002*/ 	.short	(.L_156 - .L_155)
.L_155:
        /*0004*/ 	.word	0x00000082


	//----- nvinfo : EIATTR_KPARAM_INFO
	.align		4
.L_156:
        /*0008*/ 	.byte	0x04, 0x17
        /*000a*/ 	.short	(.L_158 - .L_157)
.L_157:
        /*000c*/ 	.word	0x00000000
        /*0010*/ 	.short	0x0000
        /*0012*/ 	.short	0x0000
        /*0014*/ 	.byte	0x00, 0xf0, 0x61, 0x10


	//----- nvinfo : EIATTR_SPARSE_MMA_MASK
	.align		4
.L_158:
        /*0018*/ 	.byte	0x03, 0x50
        /*001a*/ 	.short	0x0000


	//----- nvinfo : EIATTR_MAXREG_COUNT
	.align		4
        /*001c*/ 	.byte	0x03, 0x1b
        /*001e*/ 	.short	0x00ff


	//----- nvinfo : EIATTR_MERCURY_ISA_VERSION
	.align		4
        /*0020*/ 	.byte	0x03, 0x5f
        /*0022*/ 	.short	0x0101


	//----- nvinfo : EIATTR_VRC_CTA_INIT_COUNT
	.align		4
        /*0024*/ 	.byte	0x02, 0x4a
	.zero		1
	.zero		1


	//----- nvinfo : EIATTR_EXIT_INSTR_OFFSETS
	.align		4
        /*0028*/ 	.byte	0x04, 0x1c
        /*002a*/ 	.short	(.L_160 - .L_159)


	//   ....[0]....
.L_159:
        /*002c*/ 	.word	0x00000010


	//----- nvinfo : EIATTR_MAX_THREADS
	.align		4
.L_160:
        /*0030*/ 	.byte	0x04, 0x05
        /*0032*/ 	.short	(.L_162 - .L_161)
.L_161:
        /*0034*/ 	.word	0x00000100
        /*0038*/ 	.word	0x00000001
        /*003c*/ 	.word	0x00000001


	//----- nvinfo : EIATTR_CBANK_PARAM_SIZE
	.align		4
.L_162:
        /*0040*/ 	.byte	0x03, 0x19
        /*0042*/ 	.short	0x0418


	//----- nvinfo : EIATTR_PARAM_CBANK
	.align		4
        /*0044*/ 	.byte	0x04, 0x0a
        /*0046*/ 	.short	(.L_164 - .L_163)
	.align		4
.L_163:
        /*0048*/ 	.word	index@(.nv.constant0._ZN7cutlass13device_kernelIN5flash19enable_sm80_to_sm89INS1_16FlashAttnFwdSm80INS1_25CollectiveMainloopFwdSm80ILi8ELi1ELb1EN4cute5tupleIJNS5_1CILi128EEES8_S8_EEELi128ENS_6half_tEfNS_4arch4Sm80ELb0ELb0ELb1ELb0ELb0ELb0ELb1ELb1EEENS1_21CollectiveEpilogueFwdIS9_NS6_IJNS7_ILi1EEESF_SF_EEESA_SC_Li256ELb0ELb1ELb1ELb0EEENS1_19SingleTileSchedulerILb0ELb1ELb1ELi128EEEEEEEEEvNT_6ParamsE)
        /*004c*/ 	.short	0x0380
        /*004e*/ 	.short	0x0418


	//----- nvinfo : EIATTR_SW_WAR
	.align		4
.L_164:
        /*0050*/ 	.byte	0x04, 0x36
        /*0052*/ 	.short	(.L_166 - .L_165)
.L_165:
        /*0054*/ 	.word	0x00000008
.L_166:


//--------------------- .nv.info._ZN7cutlass13device_kernelIN5flash19enable_sm80_to_sm89INS1_16FlashAttnFwdSm80INS1_25CollectiveMainloopFwdSm80ILi8ELi1ELb1EN4cute5tupleIJNS5_1CILi128EEENS7_ILi96EEES8_EEELi128ENS_6half_tEfNS_4arch4Sm80ELb0ELb1ELb1ELb0ELb0ELb0ELb1ELb1EEENS1_21CollectiveEpilogueFwdINS6_IJS8_S8_S9_EEENS6_IJNS7_ILi1EEESH_SH_EEESB_SD_Li256ELb0ELb1ELb1ELb0EEENS1_19SingleTileSchedulerILb0ELb1ELb1ELi128EEEEEEEEEvNT_6ParamsE --------------------------
	.section	.nv.info._ZN7cutlass13device_kernelIN5flash19enable_sm80_to_sm89INS1_16FlashAttnFwdSm80INS1_25CollectiveMainloopFwdSm80ILi8ELi1ELb1EN4cute5tupleIJNS5_1CILi128EEENS7_ILi96EEES8_EEELi128ENS_6half_tEfNS_4arch4Sm80ELb0ELb1ELb1ELb0ELb0ELb0ELb1ELb1EEENS1_21CollectiveEpilogueFwdINS6_IJS8_S8_S9_EEENS6_IJNS7_ILi1EEESH_SH_EEESB_SD_Li256ELb0ELb1ELb1ELb0EEENS1_19SingleTileSchedulerILb0ELb1ELb1ELi128EEEEEEEEEvNT_6ParamsE,"",@"SHT_CUDA_INFO"
	.sectionflags	@""
	.align	4


	//----- nvinfo : EIATTR_CUDA_API_VERSION
	.align		4
        /*0000*/ 	.byte	0x04, 0x37
        /*0002*/ 	.short	(.L_168 - .L_167)
.L_167:
        /*0004*/ 	.word	0x00000082


	//----- nvinfo : EIATTR_KPARAM_INFO
	.align		4
.L_168:
        /*0008*/ 	.byte	0x04, 0x17
        /*000a*/ 	.short	(.L_170 - .L_169)
.L_169:
        /*000c*/ 	.word	0x00000000
        /*0010*/ 	.short	0x0000
        /*0012*/ 	.short	0x0000
        /*0014*/ 	.byte	0x00, 0xf0, 0x61, 0x10


	//----- nvinfo : EIATTR_SPARSE_MMA_MASK
	.align		4
.L_170:
        /*0018*/ 	.byte	0x03, 0x50
        /*001a*/ 	.short	0x0000


	//----- nvinfo : EIATTR_MAXREG_COUNT
	.align		4
        /*001c*/ 	.byte	0x03, 0x1b
        /*001e*/ 	.short	0x00ff


	//----- nvinfo : EIATTR_MERCURY_ISA_VERSION
	.align		4
        /*0020*/ 	.byte	0x03, 0x5f
        /*0022*/ 	.short	0x0101


	//----- nvinfo : EIATTR_VRC_CTA_INIT_COUNT
	.align		4
        /*0024*/ 	.byte	0x02, 0x4a
	.zero		1
	.zero		1


	//----- nvinfo : EIATTR_EXIT_INSTR_OFFSETS
	.align		4
        /*0028*/ 	.byte	0x04, 0x1c
        /*002a*/ 	.short	(.L_172 - .L_171)


	//   ....[0]....
.L_171:
        /*002c*/ 	.word	0x00000010


	//----- nvinfo : EIATTR_MAX_THREADS
	.align		4
.L_172:
        /*0030*/ 	.byte	0x04, 0x05
        /*0032*/ 	.short	(.L_174 - .L_173)
.L_173:
        /*0034*/ 	.word	0x00000100
        /*0038*/ 	.word	0x00000001
        /*003c*/ 	.word	0x00000001


	//----- nvinfo : EIATTR_CBANK_PARAM_SIZE
	.align		4
.L_174:
        /*0040*/ 	.byte	0x03, 0x19
        /*0042*/ 	.short	0x0418


	//----- nvinfo : EIATTR_PARAM_CBANK
	.align		4
        /*0044*/ 	.byte	0x04, 0x0a
        /*0046*/ 	.short	(.L_176 - .L_175)
	.align		4
.L_175:
        /*0048*/ 	.word	index@(.nv.constant0._ZN7cutlass13device_kernelIN5flash19enable_sm80_to_sm89INS1_16FlashAttnFwdSm80INS1_25CollectiveMainloopFwdSm80ILi8ELi1ELb1EN4cute5tupleIJNS5_1CILi128EEENS7_ILi96EEES8_EEELi128ENS_6half_tEfNS_4arch4Sm80ELb0ELb1ELb1ELb0ELb0ELb0ELb1ELb1EEENS1_21CollectiveEpilogueFwdINS6_IJS8_S8_S9_EEENS6_IJNS7_ILi1EEESH_SH_EEESB_SD_Li256ELb0ELb1ELb1ELb0EEENS1_19SingleTileSchedulerILb0ELb1ELb1ELi128EEEEEEEEEvNT_6ParamsE)
        /*004c*/ 	.short	0x0380
        /*004e*/ 	.short	0x0418


	//----- nvinfo : EIATTR_SW_WAR
	.align		4
.L_176:
        /*0050*/ 	.byte	0x04, 0x36
        /*0052*/ 	.short	(.L_178 - .L_177)
.L_177:
        /*0054*/ 	.word	0x00000008
.L_178:


//--------------------- .nv.info._ZN7cutlass13device_kernelIN5flash19enable_sm80_to_sm89INS1_16FlashAttnFwdSm80INS1_25CollectiveMainloopFwdSm80ILi8ELi1ELb1EN4cute5tupleIJNS5_1CILi128EEES8_S8_EEELi128ENS_6half_tEfNS_4arch4Sm80ELb1ELb0ELb1ELb0ELb0ELb0ELb1ELb1EEENS1_21CollectiveEpilogueFwdIS9_NS6_IJNS7_ILi1EEESF_SF_EEESA_SC_Li256ELb0ELb1ELb1ELb0EEENS1_30DynamicPersistentTileSchedulerILi256ELi256ELb1ELb1ELb0EEEEEEEEEvNT_6ParamsE --------------------------
	.section	.nv.info._ZN7cutlass13device_kernelIN5flash19enable_sm80_to_sm89INS1_16FlashAttnFwdSm80INS1_25CollectiveMainloopFwdSm80ILi8ELi1ELb1EN4cute5tupleIJNS5_1CILi128EEES8_S8_EEELi128ENS_6half_tEfNS_4arch4Sm80ELb1ELb0ELb1ELb0ELb0ELb0ELb1ELb1EEENS1_21CollectiveEpilogueFwdIS9_NS6_IJNS7_ILi1EEESF_SF_EEESA_SC_Li256ELb0ELb1ELb1ELb0EEENS1_30DynamicPersistentTileSchedulerILi256ELi256ELb1ELb1ELb0EEEEEEEEEvNT_6ParamsE,"",@"SHT_CUDA_INFO"
	.sectionflags	@""
	.align	4


	//----- nvinfo : EIATTR_CUDA_API_VERSION
	.align		4
        /*0000*/ 	.byte	0x04, 0x37
        /*0002*/ 	.short	(.L_180 - .L_179)
.L_179:
        /*0004*/ 	.word	0x00000082


	//----- nvinfo : EIATTR_KPARAM_INFO
	.align		4
.L_180:
        /*0008*/ 	.byte	0x04, 0x17
        /*000a*/ 	.short	(.L_182 - .L_181)
.L_181:
        /*000c*/ 	.word	0x00000000
        /*0010*/ 	.short	0x0000
        /*0012*/ 	.short	0x0000
        /*0014*/ 	.byte	0x00, 0xf0, 0xa1, 0x10


	//----- nvinfo : EIATTR_SPARSE_MMA_MASK
	.align		4
.L_182:
        /*0018*/ 	.byte	0x03, 0x50
        /*001a*/ 	.short	0x0000


	//----- nvinfo : EIATTR_MAXREG_COUNT
	.align		4
        /*001c*/ 	.byte	0x03, 0x1b
        /*001e*/ 	.short	0x00ff


	//----- nvinfo : EIATTR_MERCURY_ISA_VERSION
	.align		4
        /*0020*/ 	.byte	0x03, 0x5f
        /*0022*/ 	.short	0x0101


	//----- nvinfo : EIATTR_VRC_CTA_INIT_COUNT
	.align		4
        /*0024*/ 	.byte	0x02, 0x4a
	.zero		1
	.zero		1


	//----- nvinfo : EIATTR_EXIT_INSTR_OFFSETS
	.align		4
        /*0028*/ 	.byte	0x04, 0x1c
        /*002a*/ 	.short	(.L_184 - .L_183)


	//   ....[0]....
.L_183:
        /*002c*/ 	.word	0x00000010


	//----- nvinfo : EIATTR_MAX_THREADS
	.align		4
.L_184:
        /*0030*/ 	.byte	0x04, 0x05
        /*0032*/ 	.short	(.L_186 - .L_185)
.L_185:
        /*0034*/ 	.word	0x00000100
        /*0038*/ 	.word	0x00000001
        /*003c*/ 	.word	0x00000001


	//----- nvinfo : EIATTR_CBANK_PARAM_SIZE
	.align		4
.L_186:
        /*0040*/ 	.byte	0x03, 0x19
        /*0042*/ 	.short	0x0428


	//----- nvinfo : EIATTR_PARAM_CBANK
	.align		4
        /*0044*/ 	.byte	0x04, 0x0a
        /*0046*/ 	.short	(.L_188 - .L_187)
	.align		4
.L_187:
        /*0048*/ 	.word	index@(.nv.constant0._ZN7cutlass13device_kernelIN5flash19enable_sm80_to_sm89INS1_16FlashAttnFwdSm80INS1_25CollectiveMainloopFwdSm80ILi8ELi1ELb1EN4cute5tupleIJNS5_1CILi128EEES8_S8_EEELi128ENS_6half_tEfNS_4arch4Sm80ELb1ELb0ELb1ELb0ELb0ELb0ELb1ELb1EEENS1_21CollectiveEpilogueFwdIS9_NS6_IJNS7_ILi1EEESF_SF_EEESA_SC_Li256ELb0ELb1ELb1ELb0EEENS1_30DynamicPersistentTileSchedulerILi256ELi256ELb1ELb1ELb0EEEEEEEEEvNT_6ParamsE)
        /*004c*/ 	.short	0x0380
        /*004e*/ 	.short	0x0428


	//----- nvinfo : EIATTR_SW_WAR
	.align		4
.L_188:
        /*0050*/ 	.byte	0x04, 0x36
        /*0052*/ 	.short	(.L_190 - .L_189)
.L_189:
        /*0054*/ 	.word	0x00000008
.L_190:


//--------------------- .nv.info._ZN7cutlass13device_kernelIN5flash19enable_sm80_to_sm89INS1_16FlashAttnFwdSm80INS1_25CollectiveMainloopFwdSm80ILi4ELi1ELb0EN4cute5tupleIJNS5_1CILi128EEENS7_ILi64EEES8_EEELi128ENS_6half_tEfNS_4arch4Sm80ELb0ELb0ELb1ELb0ELb0ELb0ELb1ELb1EEENS1_21CollectiveEpilogueFwdINS6_IJS8_S8_S9_EEENS6_IJNS7_ILi1EEESH_SH_EEESB_SD_Li128ELb0ELb1ELb1ELb0EEENS1_19SingleTileSchedulerILb0ELb1ELb1ELi128EEEEEEEEEvNT_6ParamsE --------------------------
	.section	.nv.info._ZN7cutlass13device_kernelIN5flash19enable_sm80_to_sm89INS1_16FlashAttnFwdSm80INS1_25CollectiveMainloopFwdSm80ILi4ELi1ELb0EN4cute5tupleIJNS5_1CILi128EEENS7_ILi64EEES8_EEELi128ENS_6half_tEfNS_4arch4Sm80ELb0ELb0ELb1ELb0ELb0ELb0ELb1ELb1EEENS1_21CollectiveEpilogueFwdINS6_IJS8_S8_S9_EEENS6_IJNS7_ILi1EEESH_SH_EEESB_SD_Li128ELb0ELb1ELb1ELb0EEENS1_19SingleTileSchedulerILb0ELb1ELb1ELi128EEEEEEEEEvNT_6ParamsE,"",@"SHT_CUDA_INFO"
	.sectionflags	@""
	.align	4


	//----- nvinfo : EIATTR_CUDA_API_VERSION
	.align		4
        /*0000*/ 	.byte	0x04, 0x37
        /*0002*/ 	.short	(.L_192 - .L_191)
.L_191:
        /*0004*/ 	.word	0x00000082


	//----- nvinfo : EIATTR_KPARAM_INFO
	.align		4
.L_192:
        /*0008*/ 	.byte	0x04, 0x17
        /*000a*/ 	.short	(.L_194 - .L_193)
.L_193:
        /*000c*/ 	.word	0x00000000
        /*0010*/ 	.short	0x0000
        /*0012*/ 	.short	0x0000
        /*0014*/ 	.byte	0x00, 0xf0, 0x61, 0x10


	//----- nvinfo : EIATTR_SPARSE_MMA_MASK
	.align		4
.L_194:
        /*0018*/ 	.byte	0x03, 0x50
        /*001a*/ 	.short	0x0000


	//----- nvinfo : EIATTR_MAXREG_COUNT
	.align		4
        /*001c*/ 	.byte	0x03, 0x1b
        /*001e*/ 	.short	0x00ff


	//----- nvinfo : EIATTR_MERCURY_ISA_VERSION
	.align		4
        /*0020*/ 	.byte	0x03, 0x5f
        /*0022*/ 	.short	0x0101


	//----- nvinfo : EIATTR_VRC_CTA_INIT_COUNT
	.align		4
        /*0024*/ 	.byte	0x02, 0x4a
	.zero		1
	.zero		1


	//----- nvinfo : EIATTR_EXIT_INSTR_OFFSETS
	.align		4
        /*0028*/ 	.byte	0x04, 0x1c
        /*002a*/ 	.short	(.L_196 - .L_195)


	//   ....[0]....
.L_195:
        /*002c*/ 	.word	0x00000010


	//----- nvinfo : EIATTR_MAX_THREADS
	.align		4
.L_196:
        /*0030*/ 	.byte	0x04, 0x05
        /*0032*/ 	.short	(.L_198 - .L_197)
.L_197:
        /*0034*/ 	.word	0x00000080
        /*0038*/ 	.word	0x00000001
        /*003c*/ 	.word	0x00000001


	//----- nvinfo : EIATTR_CBANK_PARAM_SIZE
	.align		4
.L_198:
        /*0040*/ 	.byte	0x03, 0x19
        /*0042*/ 	.short	0x0418


	//----- nvinfo : EIATTR_PARAM_CBANK
	.align		4
        /*0044*/ 	.byte	0x04, 0x0a
        /*0046*/ 	.short	(.L_200 - .L_199)
	.align		4
.L_199:
        /*0048*/ 	.word	index@(.nv.constant0._ZN7cutlass13device_kernelIN5flash19enable_sm80_to_sm89INS1_16FlashAttnFwdSm80INS1_25CollectiveMainloopFwdSm80ILi4ELi1ELb0EN4cute5tupleIJNS5_1CILi128EEENS7_ILi64EEES8_EEELi128ENS_6half_tEfNS_4arch4Sm80ELb0ELb0ELb1ELb0ELb0ELb0ELb1ELb1EEENS1_21CollectiveEpilogueFwdINS6_IJS8_S8_S9_EEENS6_IJNS7_ILi1EEESH_SH_EEESB_SD_Li128ELb0ELb1ELb1ELb0EEENS1_19SingleTileSchedulerILb0ELb1ELb1ELi128EEEEEEEEEvNT_6ParamsE)
        /*004c*/ 	.short	0x0380
        /*004e*/ 	.short	0x0418


	//----- nvinfo : EIATTR_SW_WAR
	.align		4
.L_200:
        /*0050*/ 	.byte	0x04, 0x36
        /*0052*/ 	.short	(.L_202 - .L_201)
.L_201:
        /*0054*/ 	.word	0x00000008
.L_202:


//--------------------- .nv.info._ZN7cutlass13device_kernelIN5flash19enable_sm80_to_sm89INS1_16FlashAttnFwdSm80INS1_25CollectiveMainloopFwdSm80ILi8ELi1ELb1EN4cute5tupleIJNS5_1CILi128EEENS7_ILi112EEES8_EEELi128ENS_6half_tEfNS_4arch4Sm80ELb0ELb0ELb1ELb1ELb0ELb0ELb1ELb1EEENS1_21CollectiveEpilogueFwdINS6_IJS8_S8_S9_EEENS6_IJNS7_ILi1EEESH_SH_EEESB_SD_Li256ELb1ELb1ELb1ELb0EEENS1_36VarlenDynamicPersistentTileSchedulerILi128ELi112ELi256ELi256ELb1ELb1ELb0ELb0ELb1ELb1EEEEEEEEEvNT_6ParamsE --------------------------
	.section	.nv.info._ZN7cutlass13device_kernelIN5flash19enable_sm80_to_sm89INS1_16FlashAttnFwdSm80INS1_25CollectiveMainloopFwdSm80ILi8ELi1ELb1EN4cute5tupleIJNS5_1CILi128EEENS7_ILi112EEES8_EEELi128ENS_6half_tEfNS_4arch4Sm80ELb0ELb0ELb1ELb1ELb0ELb0ELb1ELb1EEENS1_21CollectiveEpilogueFwdINS6_IJS8_S8_S9_EEENS6_IJNS7_ILi1EEESH_SH_EEESB_SD_Li256ELb1ELb1ELb1ELb0EEENS1_36VarlenDynamicPersistentTileSchedulerILi128ELi112ELi256ELi256ELb1ELb1ELb0ELb0ELb1ELb1EEEEEEEEEvNT_6ParamsE,"",@"SHT_CUDA_INFO"
	.sectionflags	@""
	.align	4


	//----- nvinfo : EIATTR_CUDA_API_VERSION
	.align		4
        /*0000*/ 	.byte	0x04, 0x37
        /*0002*/ 	.short	(.L_204 - .L_203)
.L_203:
        /*0004*/ 	.word	0x00000082


	//----- nvinfo : EIATTR_KPARAM_INFO
	.align		4
.L_204:
        /*0008*/ 	.byte	0x04, 0x17
        /*000a*/ 	.short	(.L_206 - .L_205)
.L_205:
        /*000c*/ 	.word	0x00000000
        /*0010*/ 	.short	0x0000
        /*0012*/ 	.short	0x0000
        /*0014*/ 	.byte	0x00, 0xf0, 0xe1, 0x10


	//----- nvinfo : EIATTR_SPARSE_MMA_MASK
	.align		4
.L_206:
        /*0018*/ 	.byte	0x03, 0x50
        /*001a*/ 	.short	0x0000


	//----- nvinfo : EIATTR_MAXREG_COUNT
	.align		4
        /*001c*/ 	.byte	0x03, 0x1b
        /*001e*/ 	.short	0x00ff


	//----- nvinfo : EIATTR_MERCURY_ISA_VERSION
	.align		4
        /*0020*/ 	.byte	0x03, 0x5f
        /*0022*/ 	.short	0x0101


	//----- nvinfo : EIATTR_VRC_CTA_INIT_COUNT
	.align		4
        /*0024*/ 	.byte	0x02, 0x4a
	.zero		1
	.zero		1


	//----- nvinfo : EIATTR_EXIT_INSTR_OFFSETS
	.align		4
        /*0028*/ 	.byte	0x04, 0x1c
        /*002a*/ 	.short	(.L_208 - .L_207)


	//   ....[0]....
.L_207:
        /*002c*/ 	.word	0x00000010


	//----- nvinfo : EIATTR_MAX_THREADS
	.align		4
.L_208:
        /*0030*/ 	.byte	0x04, 0x05
        /*0032*/ 	.short	(.L_210 - .L_209)
.L_209:
        /*0034*/ 	.word	0x00000100
        /*0038*/ 	.word	0x00000001
        /*003c*/ 	.word	0x00000001


	//----- nvinfo : EIATTR_CBANK_PARAM_SIZE
	.align		4
.L_210:
        /*0040*/ 	.byte	0x03, 0x19
        /*0042*/ 	.short	0x0438


	//----- nvinfo : EIATTR_PARAM_CBANK
	.align		4
        /*0044*/ 	.byte	0x04, 0x0a
        /*0046*/ 	.short	(.L_212 - .L_211)
	.align		4
.L_211:
        /*0048*/ 	.word	index@(.nv.constant0._ZN7cutlass13device_kernelIN5flash19enable_sm80_to_sm89INS1_16FlashAttnFwdSm80INS1_25CollectiveMainloopFwdSm80ILi8ELi1ELb1EN4cute5tupleIJNS5_1CILi128EEENS7_ILi112EEES8_EEELi128ENS_6half_tEfNS_4arch4Sm80ELb0ELb0ELb1ELb1ELb0ELb0ELb1ELb1EEENS1_21CollectiveEpilogueFwdINS6_IJS8_S8_S9_EEENS6_IJNS7_ILi1EEESH_SH_EEESB_SD_Li256ELb1ELb1ELb1ELb0EEENS1_36VarlenDynamicPersistentTileSchedulerILi128ELi112ELi256ELi256ELb1ELb1ELb0ELb0ELb1ELb1EEEEEEEEEvNT_6ParamsE)
        /*004c*/ 	.short	0x0380
        /*004e*/ 	.short	0x0438


	//----- nvinfo : EIATTR_SW_WAR
	.align		4
.L_212:
        /*0050*/ 	.byte	0x04, 0x36
        /*0052*/ 	.short	(.L_214 - .L_213)
.L_213:
        /*0054*/ 	.word	0x00000008
.L_214:


//--------------------- .nv.info._ZN7cutlass13device_kernelIN5flash19enable_sm80_to_sm89INS1_16FlashAttnFwdSm80INS1_25CollectiveMainloopFwdSm80ILi8ELi1ELb1EN4cute5tupleIJNS5_1CILi128EEENS7_ILi112EEES8_EEELi128ENS_6half_tEfNS_4arch4Sm80ELb0ELb0ELb1ELb1ELb0ELb1ELb1ELb1EEENS1_21CollectiveEpilogueFwdINS6_IJS8_S8_S9_EEENS6_IJNS7_ILi1EEESH_SH_EEESB_SD_Li256ELb1ELb1ELb1ELb0EEENS1_36VarlenDynamicPersistentTileSchedulerILi128ELi112ELi256ELi256ELb1ELb1ELb0ELb0ELb1ELb1EEEEEEEEEvNT_6ParamsE --------------------------
	.section	.nv.info._ZN7cutlass13device_kernelIN5flash19enable_sm80_to_sm89INS1_16FlashAttnFwdSm80INS1_25CollectiveMainloopFwdSm80ILi8ELi1ELb1EN4cute5tupleIJNS5_1CILi128EEENS7_ILi112EEES8_EEELi128ENS_6half_tEfNS_4arch4Sm80ELb0ELb0ELb1ELb1ELb0ELb1ELb1ELb1EEENS1_21CollectiveEpilogueFwdINS6_IJS8_S8_S9_EEENS6_IJNS7_ILi1EEESH_SH_EEESB_SD_Li256ELb1ELb1ELb1ELb0EEENS1_36VarlenDynamicPersistentTileSchedulerILi128ELi112ELi256ELi256ELb1ELb1ELb0ELb0ELb1ELb1EEEEEEEEEvNT_6ParamsE,"",@"SHT_CUDA_INFO"
	.sectionflags	@""
	.align	4


	//----- nvinfo : EIATTR_CUDA_API_VERSION
	.align		4
        /*0000*/ 	.byte	0x04, 0x37
        /*0002*/ 	.short	(.L_216 - .L_215)
.L_215:
        /*0004*/ 	.word	0x00000082


	//----- nvinfo : EIATTR_KPARAM_INFO
	.align		4
.L_216:
        /*0008*/ 	.byte	0x04, 0x17
        /*000a*/ 	.short	(.L_218 - .L_217)
.L_217:
        /*000c*/ 	.word	0x00000000
        /*0010*/ 	.short	0x0000
        /*0012*/ 	.short	0x0000
        /*0014*/ 	.byte	0x00, 0xf0, 0xe1, 0x10


	//----- nvinfo : EIATTR_SPARSE_MMA_MASK
	.align		4
.L_218:
        /*0018*/ 	.byte	0x03, 0x50
        /*001a*/ 	.short	0x0000


	//----- nvinfo : EIATTR_MAXREG_COUNT
	.align		4
        /*001c*/ 	.byte	0x03, 0x1b
        /*001e*/ 	.short	0x00ff


	//----- nvinfo : EIATTR_MERCURY_ISA_VERSION
	.align		4
        /*0020*/ 	.byte	0x03, 0x5f
        /*0022*/ 	.short	0x0101


	//----- nvinfo : EIATTR_VRC_CTA_INIT_COUNT
	.align		4
        /*0024*/ 	.byte	0x02, 0x4a
	.zero		1
	.zero		1


	//----- nvinfo : EIATTR_EXIT_INSTR_OFFSETS
	.align		4
        /*0028*/ 	.byte	0x04, 0x1c
        /*002a*/ 	.short	(.L_220 - .L_219)


	//   ....[0]....
.L_219:
        /*002c*/ 	.word	0x00000010


	//----- nvinfo : EIATTR_MAX_THREADS
	.align		4
.L_220:
        /*0030*/ 	.byte	0x04, 0x05
        /*0032*/ 	.short	(.L_222 - .L_221)
.L_221:
        /*0034*/ 	.word	0x00000100
        /*0038*/ 	.word	0x00000001
        /*003c*/ 	.word	0x00000001


	//----- nvinfo : EIATTR_CBANK_PARAM_SIZE
	.align		4
.L_222:
        /*0040*/ 	.byte	0x03, 0x19
        /*0042*/ 	.short	0x0438


	//----- nvinfo : EIATTR_PARAM_CBANK
	.align		4
        /*0044*/ 	.byte	0x04, 0x0a
        /*0046*/ 	.short	(.L_224 - .L_223)
	.align		4
.L_223:
        /*0048*/ 	.word	index@(.nv.constant0._ZN7cutlass13device_kernelIN5flash19enable_sm80_to_sm89INS1_16FlashAttnFwdSm80INS1_25CollectiveMainloopFwdSm80ILi8ELi1ELb1EN4cute5tupleIJNS5_1CILi128EEENS7_ILi112EEES8_EEELi128ENS_6half_tEfNS_4arch4Sm80ELb0ELb0ELb1ELb1ELb0ELb1ELb1ELb1EEENS1_21CollectiveEpilogueFwdINS6_IJS8_S8_S9_EEENS6_IJNS7_ILi1EEESH_SH_EEESB_SD_Li256ELb1ELb1ELb1ELb0EEENS1_36VarlenDynamicPersistentTileSchedulerILi128ELi112ELi256ELi256ELb1ELb1ELb0ELb0ELb1ELb1EEEEEEEEEvNT_6ParamsE)
        /*004c*/ 	.short	0x0380
        /*004e*/ 	.short	0x0438


	//----- nvinfo : EIATTR_SW_WAR
	.align		4
.L_224:
        /*0050*/ 	.byte	0x04, 0x36
        /*0052*/ 	.short	(.L_226 - .L_225)
.L_225:
        /*0054*/ 	.word	0x00000008
.L_226:


//--------------------- .nv.info._ZN7cutlass13device_kernelIN5flash19enable_sm80_to_sm89INS1_16FlashAttnFwdSm80INS1_25CollectiveMainloopFwdSm80ILi4ELi1ELb0EN4cute5tupleIJNS5_1CILi128EEENS7_ILi48EEES8_EEELi128ENS_6half_tEfNS_4arch4Sm80ELb0ELb1ELb1ELb0ELb0ELb0ELb1ELb1EEENS1_21CollectiveEpilogueFwdINS6_IJS8_S8_S9_EEENS6_IJNS7_ILi1EEESH_SH_EEESB_SD_Li128ELb0ELb1ELb1ELb0EEENS1_19SingleTileSchedulerILb0ELb1ELb1ELi128EEEEEEEEEvNT_6ParamsE --------------------------
	.section	.nv.info._ZN7cutlass13device_kernelIN5flash19enable_sm80_to_sm89INS1_16FlashAttnFwdSm80INS1_25CollectiveMainloopFwdSm80ILi4ELi1ELb0EN4cute5tupleIJNS5_1CILi128EEENS7_ILi48EEES8_EEELi128ENS_6half_tEfNS_4arch4Sm80ELb0ELb1ELb1ELb0ELb0ELb0ELb1ELb1EEENS1_21CollectiveEpilogueFwdINS6_IJS8_S8_S9_EEENS6_IJNS7_ILi1EEESH_SH_EEESB_SD_Li128ELb0ELb1ELb1ELb0EEENS1_19SingleTileSchedulerILb0ELb1ELb1ELi128EEEEEEEEEvNT_6ParamsE,"",@"SHT_CUDA_INFO"
	.sectionflags	@""
	.align	4


	//----- nvinfo : EIATTR_CUDA_API_VERSION
	.align		4
        /*0000*/ 	.byte	0x04, 0x37
        /*0002*/ 	.short	(.L_228 - .L_227)
.L_227:
        /*0004*/ 	.word	0x00000082


	//----- nvinfo : EIATTR_KPARAM_INFO
	.align		4
.L_228:
        /*0008*/ 	.byte	0x04, 0x17
        /*000a*/ 	.short	(.L_230 - .L_229)
.L_229:
        /*000c*/ 	.word	0x00000000
        /*0010*/ 	.short	0x0000
        /*0012*/ 	.short	0x0000
        /*0014*/ 	.byte	0x00, 0xf0, 0x61, 0x10


	//----- nvinfo : EIATTR_SPARSE_MMA_MASK
	.align		4
.L_230:
        /*0018*/ 	.byte	0x03, 0x50
        /*001a*/ 	.short	0x0000


	//----- nvinfo : EIATTR_MAXREG_COUNT
	.align		4
        /*001c*/ 	.byte	0x03, 0x1b
        /*001e*/ 	.short	0x00ff


	//----- nvinfo : EIATTR_MERCURY_ISA_VERSION
	.align		4
        /*0020*/ 	.byte	0x03, 0x5f
        /*0022*/ 	.short	0x0101


	//----- nvinfo : EIATTR_VRC_CTA_INIT_COUNT
	.align		4
        /*0024*/ 	.byte	0x02, 0x4a
	.zero		1
	.zero		1


	//----- nvinfo : EIATTR_EXIT_INSTR_OFFSETS
	.align		4
        /*0028*/ 	.byte	0x04, 0x1c
        /*002a*/ 	.short	(.L_232 - .L_231)


	//   ....[0]....
.L_231:
        /*002c*/ 	.word	0x00000010


	//----- nvinfo : EIATTR_MAX_THREADS
	.align		4
.L_232:
        /*0030*/ 	.byte	0x04, 0x05
        /*0032*/ 	.short	(.L_234 - .L_233)
.L_233:
        /*0034*/ 	.word	0x00000080
        /*0038*/ 	.word	0x00000001
        /*003c*/ 	.word	0x00000001


	//----- nvinfo : EIATTR_CBANK_PARAM_SIZE
	.align		4
.L_234:
        /*0040*/ 	.byte	0x03, 0x19
        /*0042*/ 	.short	0x0418


	//----- nvinfo : EIATTR_PARAM_CBANK
	.align		4
        /*0044*/ 	.byte	0x04, 0x0a
        /*0046*/ 	.short	(.L_236 - .L_235)
	.align		4
.L_235:
        /*0048*/ 	.word	index@(.nv.constant0._ZN7cutlass13device_kernelIN5flash19enable_sm80_to_sm89INS1_16FlashAttnFwdSm80INS1_25CollectiveMainloopFwdSm80ILi4ELi1ELb0EN4cute5tupleIJNS5_1CILi128EEENS7_ILi48EEES8_EEELi128ENS_6half_tEfNS_4arch4Sm80ELb0ELb1ELb1ELb0ELb0ELb0ELb1ELb1EEENS1_21CollectiveEpilogueFwdINS6_IJS8_S8_S9_EEENS6_IJNS7_ILi1EEESH_SH_EEESB_SD_Li128ELb0ELb1ELb1ELb0EEENS1_19SingleTileSchedulerILb0ELb1ELb1ELi128EEEEEEEEEvNT_6ParamsE)
        /*004c*/ 	.short	0x0380
        /*004e*/ 	.short	0x0418


	//----- nvinfo : EIATTR_SW_WAR
	.align		4
.L_236:
        /*0050*/ 	.byte	0x04, 0x36
        /*0052*/ 	.short	(.L_238 - .L_237)
.L_237:
        /*0054*/ 	.word	0x00000008
.L_238:


//--------------------- .nv.info._ZN7cutlass13device_kernelIN5flash19enable_sm80_to_sm89INS1_16FlashAttnFwdSm80INS1_25CollectiveMainloopFwdSm80ILi8ELi1ELb1EN4cute5tupleIJNS5_1CILi128EEENS7_ILi96EEES8_EEELi128ENS_6half_tEfNS_4arch4Sm80ELb0ELb1ELb1ELb1ELb0ELb0ELb1ELb1EEENS1_21CollectiveEpilogueFwdINS6_IJS8_S8_S9_EEENS6_IJNS7_ILi1EEESH_SH_EEESB_SD_Li256ELb1ELb1ELb1ELb0EEENS1_36VarlenDynamicPersistentTileSchedulerILi128ELi96ELi256ELi256ELb1ELb1ELb0ELb1ELb0ELb1EEEEEEEEEvNT_6ParamsE --------------------------
	.section	.nv.info._ZN7cutlass13device_kernelIN5flash19enable_sm80_to_sm89INS1_16FlashAttnFwdSm80INS1_25CollectiveMainloopFwdSm80ILi8ELi1ELb1EN4cute5tupleIJNS5_1CILi128EEENS7_ILi96EEES8_EEELi128ENS_6half_tEfNS_4arch4Sm80ELb0ELb1ELb1ELb1ELb0ELb0ELb1ELb1EEENS1_21CollectiveEpilogueFwdINS6_IJS8_S8_S9_EEENS6_IJNS7_ILi1EEESH_SH_EEESB_SD_Li256ELb1ELb1ELb1ELb0EEENS1_36VarlenDynamicPersistentTileSchedulerILi128ELi96ELi256ELi256ELb1ELb1ELb0ELb1ELb0ELb1EEEEEEEEEvNT_6ParamsE,"",@"SHT_CUDA_INFO"
	.sectionflags	@""
	.align	4


	//----- nvinfo : EIATTR_CUDA_API_VERSION
	.align		4
        /*0000*/ 	.byte	0x04, 0x37
        /*0002*/ 	.short	(.L_240 - .L_239)
.L_239:
        /*0004*/ 	.word	0x00000082


	//----- nvinfo : EIATTR_KPARAM_INFO
	.align		4
.L_240:
        /*0008*/ 	.byte	0x04, 0x17
        /*000a*/ 	.short	(.L_242 - .L_241)
.L_241:
        /*000c*/ 	.word	0x00000000
        /*0010*/ 	.short	0x0000
        /*0012*/ 	.short	0x0000
        /*0014*/ 	.byte	0x00, 0xf0, 0xe1, 0x10


	//----- nvinfo : EIATTR_SPARSE_MMA_MASK
	.align		4
.L_242:
        /*0018*/ 	.byte	0x03, 0x50
        /*001a*/ 	.short	0x0000


	//----- nvinfo : EIATTR_MAXREG_COUNT
	.align		4
        /*001c*/ 	.byte	0x03, 0x1b
        /*001e*/ 	.short	0x00ff


	//----- nvinfo : EIATTR_MERCURY_ISA_VERSION
	.align		4
        /*0020*/ 	.byte	0x03, 0x5f
        /*0022*/ 	.short	0x0101


	//----- nvinfo : EIATTR_VRC_CTA_INIT_COUNT
	.align		4
        /*0024*/ 	.byte	0x02, 0x4a
	.zero		1
	.zero		1


	//----- nvinfo : EIATTR_EXIT_INSTR_OFFSETS
	.align		4
        /*0028*/ 	.byte	0x04, 0x1c
        /*002a*/ 	.short	(.L_244 - .L_243)


	//   ....[0]....
.L_243:
        /*002c*/ 	.word	0x00000010


	//----- nvinfo : EIATTR_MAX_THREADS
	.align		4
.L_244:
        /*0030*/ 	.byte	0x04, 0x05
        /*0032*/ 	.short	(.L_246 - .L_245)
.L_245:
        /*0034*/ 	.word	0x00000100
        /*0038*/ 	.word	0x00000001
        /*003c*/ 	.word	0x00000001


	//----- nvinfo : EIATTR_CBANK_PARAM_SIZE
	.align		4
.L_246:
        /*0040*/ 	.byte	0x03, 0x19
        /*0042*/ 	.short	0x0438


	//----- nvinfo : EIATTR_PARAM_CBANK
	.align		4
        /*0044*/ 	.byte	0x04, 0x0a
        /*0046*/ 	.short	(.L_248 - .L_247)
	.align		4
.L_247:
        /*0048*/ 	.word	index@(.nv.constant0._ZN7cutlass13device_kernelIN5flash19enable_sm80_to_sm89INS1_16FlashAttnFwdSm80INS1_25CollectiveMainloopFwdSm80ILi8ELi1ELb1EN4cute5tupleIJNS5_1CILi128EEENS7_ILi96EEES8_EEELi128ENS_6half_tEfNS_4arch4Sm80ELb0ELb1ELb1ELb1ELb0ELb0ELb1ELb1EEENS1_21CollectiveEpilogueFwdINS6_IJS8_S8_S9_EEENS6_IJNS7_ILi1EEESH_SH_EEESB_SD_Li256ELb1ELb1ELb1ELb0EEENS1_36VarlenDynamicPersistentTileSchedulerILi128ELi96ELi256ELi256ELb1ELb1ELb0ELb1ELb0ELb1EEEEEEEEEvNT_6ParamsE)
        /*004c*/ 	.short	0x0380
        /*004e*/ 	.short	0x0438


	//----- nvinfo : EIATTR_SW_WAR
	.align		4
.L_248:
        /*0050*/ 	.byte	0x04, 0x36
        /*0052*/ 	.short	(.L_250 - .L_249)
.L_249:
        /*0054*/ 	.word	0x00000008
.L_250:


//--------------------- .nv.info._ZN7cutlass13device_kernelIN5flash19enable_sm80_to_sm89INS1_16FlashAttnFwdSm80INS1_25CollectiveMainloopFwdSm80ILi8ELi1ELb1EN4cute5tupleIJNS5_1CILi128EEENS7_ILi96EEES8_EEELi128ENS_6half_tEfNS_4arch4Sm80ELb0ELb1ELb1ELb1ELb0ELb1ELb1ELb1EEENS1_21CollectiveEpilogueFwdINS6_IJS8_S8_S9_EEENS6_IJNS7_ILi1EEESH_SH_EEESB_SD_Li256ELb1ELb1ELb1ELb0EEENS1_36VarlenDynamicPersistentTileSchedulerILi128ELi96ELi256ELi256ELb1ELb1ELb0ELb1ELb0ELb1EEEEEEEEEvNT_6ParamsE --------------------------
	.section	.nv.info._ZN7cutlass13device_kernelIN5flash19enable_sm80_to_sm89INS1_16FlashAttnFwdSm80INS1_25CollectiveMainloopFwdSm80ILi8ELi1ELb1EN4cute5tupleIJNS5_1CILi128EEENS7_ILi96EEES8_EEELi128ENS_6half_tEfNS_4arch4Sm80ELb0ELb1ELb1ELb1ELb0ELb1ELb1ELb1EEENS1_21CollectiveEpilogueFwdINS6_IJS8_S8_S9_EEENS6_IJNS7_ILi1EEESH_SH_EEESB_SD_Li256ELb1ELb1ELb1ELb0EEENS1_36VarlenDynamicPersistentTileSchedulerILi128ELi96ELi256ELi256ELb1ELb1ELb0ELb1ELb0ELb1EEEEEEEEEvNT_6ParamsE,"",@"SHT_CUDA_INFO"
	.sectionflags	@""
	.align	4


	//----- nvinfo : EIATTR_CUDA_API_VERSION
	.align		4
        /*0000*/ 	.byte	0x04, 0x37
        /*0002*/ 	.short	(.L_252 - .L_251)
.L_251:
        /*0004*/ 	.word	0x00000082


	//----- nvinfo : EIATTR_KPARAM_INFO
	.align		4
.L_252:
        /*0008*/ 	.byte	0x04, 0x17
        /*000a*/ 	.short	(.L_254 - .L_253)
.L_253:
        /*000c*/ 	.word	0x00000000
        /*0010*/ 	.short	0x0000
        /*0012*/ 	.short	0x0000
        /*0014*/ 	.byte	0x00, 0xf0, 0xe1, 0x10


	//----- nvinfo : EIATTR_SPARSE_MMA_MASK
	.align		4
.L_254:
        /*0018*/ 	.byte	0x03, 0x50
        /*001a*/ 	.short	0x0000


	//----- nvinfo : EIATTR_MAXREG_COUNT
	.align		4
        /*001c*/ 	.byte	0x03, 0x1b
        /*001e*/ 	.short	0x00ff


	//----- nvinfo : EIATTR_MERCURY_ISA_VERSION
	.align		4
        /*0020*/ 	.byte	0x03, 0x5f
        /*0022*/ 	.short	0x0101


	//----- nvinfo : EIATTR_VRC_CTA_INIT_COUNT
	.align		4
        /*0024*/ 	.byte	0x02, 0x4a
	.zero		1
	.zero		1


	//----- nvinfo : EIATTR_EXIT_INSTR_OFFSETS
	.align		4
        /*0028*/ 	.byte	0x04, 0x1c
        /*002a*/ 	.short	(.L_256 - .L_255)


	//   ....[0]....
.L_255:
        /*002c*/ 	.word	0x00000010


	//----- nvinfo : EIATTR_MAX_THREADS
	.align		4
.L_256:
        /*0030*/ 	.byte	0x04, 0x05
        /*0032*/ 	.short	(.L_258 - .L_257)
.L_257:
        /*0034*/ 	.word	0x00000100
        /*0038*/ 	.word	0x00000001
        /*003c*/ 	.word	0x00000001


	//----- nvinfo : EIATTR_CBANK_PARAM_SIZE
	.align		4
.L_258:
        /*0040*/ 	.byte	0x03, 0x19
        /*0042*/ 	.short	0x0438


	//----- nvinfo : EIATTR_PARAM_CBANK
	.align		4
        /*0044*/ 	.byte	0x04, 0x0a
        /*0046*/ 	.short	(.L_260 - .L_259)
	.align		4
.L_259:
        /*0048*/ 	.word	index@(.nv.constant0._ZN7cutlass13device_kernelIN5flash19enable_sm80_to_sm89INS1_16FlashAttnFwdSm80INS1_25CollectiveMainloopFwdSm80ILi8ELi1ELb1EN4cute5tupleIJNS5_1CILi128EEENS7_ILi96EEES8_EEELi128ENS_6half_tEfNS_4arch4Sm80ELb0ELb1ELb1ELb1ELb0ELb1ELb1ELb1EEENS1_21CollectiveEpilogueFwdINS6_IJS8_S8_S9_EEENS6_IJNS7_ILi1EEESH_SH_EEESB_SD_Li256ELb1ELb1ELb1ELb0EEENS1_36VarlenDynamicPersistentTileSchedulerILi128ELi96ELi256ELi256ELb1ELb1ELb0ELb1ELb0ELb1EEEEEEEEEvNT_6ParamsE)
        /*004c*/ 	.short	0x0380
        /*004e*/ 	.short	0x0438


	//----- nvinfo : EIATTR_SW_WAR
	.align		4
.L_260:
        /*0050*/ 	.byte	0x04, 0x36
        /*0052*/ 	.short	(.L_262 - .L_261)
.L_261:
        /*0054*/ 	.word	0x00000008
.L_262:


//--------------------- .nv.info._ZN7cutlass13device_kernelIN5flash19enable_sm80_to_sm89INS1_16FlashAttnFwdSm80INS1_25CollectiveMainloopFwdSm80ILi4ELi1ELb0EN4cute5tupleIJNS5_1CILi128EEENS7_ILi64EEES8_EEELi128ENS_6half_tEfNS_4arch4Sm80ELb1ELb0ELb1ELb0ELb0ELb0ELb1ELb1EEENS1_21CollectiveEpilogueFwdINS6_IJS8_S8_S9_EEENS6_IJNS7_ILi1EEESH_SH_EEESB_SD_Li128ELb0ELb1ELb1ELb0EEENS1_30DynamicPersistentTileSchedulerILi128ELi128ELb1ELb1ELb0EEEEEEEEEvNT_6ParamsE --------------------------
	.section	.nv.info._ZN7cutlass13device_kernelIN5flash19enable_sm80_to_sm89INS1_16FlashAttnFwdSm80INS1_25CollectiveMainloopFwdSm80ILi4ELi1ELb0EN4cute5tupleIJNS5_1CILi128EEENS7_ILi64EEES8_EEELi128ENS_6half_tEfNS_4arch4Sm80ELb1ELb0ELb1ELb0ELb0ELb0ELb1ELb1EEENS1_21CollectiveEpilogueFwdINS6_IJS8_S8_S9_EEENS6_IJNS7_ILi1EEESH_SH_EEESB_SD_Li128ELb0ELb1ELb1ELb0EEENS1_30DynamicPersistentTileSchedulerILi128ELi128ELb1ELb1ELb0EEEEEEEEEvNT_6ParamsE,"",@"SHT_CUDA_INFO"
	.sectionflags	@""
	.align	4


	//----- nvinfo : EIATTR_CUDA_API_VERSION
	.align		4
        /*0000*/ 	.byte	0x04, 0x37
        /*0002*/ 	.short	(.L_264 - .L_263)
.L_263:
        /*0004*/ 	.word	0x00000082


	//----- nvinfo : EIATTR_KPARAM_INFO
	.align		4
.L_264:
        /*0008*/ 	.byte	0x04, 0x17
        /*000a*/ 	.short	(.L_266 - .L_265)
.L_265:
        /*000c*/ 	.word	0x00000000
        /*0010*/ 	.short	0x0000
        /*0012*/ 	.short	0x0000
        /*0014*/ 	.byte	0x00, 0xf0, 0xa1, 0x10


	//----- nvinfo : EIATTR_SPARSE_MMA_MASK
	.align		4
.L_266:
        /*0018*/ 	.byte	0x03, 0x50
        /*001a*/ 	.short	0x0000


	//----- nvinfo : EIATTR_MAXREG_COUNT
	.align		4
        /*001c*/ 	.byte	0x03, 0x1b
        /*001e*/ 	.short	0x00ff


	//----- nvinfo : EIATTR_MERCURY_ISA_VERSION
	.align		4
        /*0020*/ 	.byte	0x03, 0x5f
        /*0022*/ 	.short	0x0101


	//----- nvinfo : EIATTR_VRC_CTA_INIT_COUNT
	.align		4
        /*0024*/ 	.byte	0x02, 0x4a
	.zero		1
	.zero		1


	//----- nvinfo : EIATTR_EXIT_INSTR_OFFSETS
	.align		4
        /*0028*/ 	.byte	0x04, 0x1c
        /*002a*/ 	.short	(.L_268 - .L_267)


	//   ....[0]....
.L_267:
        /*002c*/ 	.word	0x00000010


	//----- nvinfo : EIATTR_MAX_THREADS
	.align		4
.L_268:
        /*0030*/ 	.byte	0x04, 0x05
        /*0032*/ 	.short	(.L_270 - .L_269)
.L_269:
        /*0034*/ 	.word	0x00000080
        /*0038*/ 	.word	0x00000001
        /*003c*/ 	.word	0x00000001


	//----- nvinfo : EIATTR_CBANK_PARAM_SIZE
	.align		4
.L_270:
        /*0040*/ 	.byte	0x03, 0x19
        /*0042*/ 	.short	0x0428


	//----- nvinfo : EIATTR_PARAM_CBANK
	.align		4
        /*0044*/ 	.byte	0x04, 0x0a
        /*0046*/ 	.short	(.L_272 - .L_271)
	.align		4
.L_271:
        /*0048*/ 	.word	index@(.nv.constant0._ZN7cutlass13device_kernelIN5flash19enable_sm80_to_sm89INS1_16FlashAttnFwdSm80INS1_25CollectiveMainloopFwdSm80ILi4ELi1ELb0EN4cute5tupleIJNS5_1CILi128EEENS7_ILi64EEES8_EEELi128ENS_6half_tEfNS_4arch4Sm80ELb1ELb0ELb1ELb0ELb0ELb0ELb1ELb1EEENS1_21CollectiveEpilogueFwdINS6_IJS8_S8_S9_EEENS6_IJNS7_ILi1EEESH_SH_EEESB_SD_Li128ELb0ELb1ELb1ELb0EEENS1_30DynamicPersistentTileSchedulerILi128ELi128ELb1ELb1ELb0EEEEEEEEEvNT_6ParamsE)
        /*004c*/ 	.short	0x0380
        /*004e*/ 	.short	0x0428


	//----- nvinfo : EIATTR_SW_WAR
	.align		4
.L_272:
        /*0050*/ 	.byte	0x04, 0x36
        /*0052*/ 	.short	(.L_274 - .L_273)
.L_273:
        /*0054*/ 	.word	0x00000008
.L_274:


//--------------------- .nv.info._ZN7cutlass13device_kernelIN5flash19enable_sm80_to_sm89INS1_16FlashAttnFwdSm80INS1_25CollectiveMainloopFwdSm80ILi8ELi1ELb1EN4cute5tupleIJNS5_1CILi128EEENS7_ILi112EEES8_EEELi128ENS_6half_tEfNS_4arch4Sm80ELb1ELb0ELb1ELb1ELb0ELb0ELb1ELb1EEENS1_21CollectiveEpilogueFwdINS6_IJS8_S8_S9_EEENS6_IJNS7_ILi1EEESH_SH_EEESB_SD_Li256ELb1ELb1ELb1ELb0EEENS1_36VarlenDynamicPersistentTileSchedulerILi128ELi112ELi256ELi256ELb1ELb1ELb0ELb1ELb1ELb1EEEEEEEEEvNT_6ParamsE --------------------------
	.section	.nv.info._ZN7cutlass13device_kernelIN5flash19enable_sm80_to_sm89INS1_16FlashAttnFwdSm80INS1_25CollectiveMainloopFwdSm80ILi8ELi1ELb1EN4cute5tupleIJNS5_1CILi128EEENS7_ILi112EEES8_EEELi128ENS_6half_tEfNS_4arch4Sm80ELb1ELb0ELb1ELb1ELb0ELb0ELb1ELb1EEENS1_21CollectiveEpilogueFwdINS6_IJS8_S8_S9_EEENS6_IJNS7_ILi1EEESH_SH_EEESB_SD_Li256ELb1ELb1ELb1ELb0EEENS1_36VarlenDynamicPersistentTileSchedulerILi128ELi112ELi256ELi256ELb1ELb1ELb0ELb1ELb1ELb1EEEEEEEEEvNT_6ParamsE,"",@"SHT_CUDA_INFO"
	.sectionflags	@""
	.align	4


	//----- nvinfo : EIATTR_CUDA_API_VERSION
	.align		4
        /*0000*/ 	.byte	0x04, 0x37
        /*0002*/ 	.short	(.L_276 - .L_275)
.L_275:
        /*0004*/ 	.word	0x00000082


	//----- nvinfo : EIATTR_KPARAM_INFO
	.align		4
.L_276:
        /*0008*/ 	.byte	0x04, 0x17
        /*000a*/ 	.short	(.L_278 - .L_277)
.L_277:
        /*000c*/ 	.word	0x00000000
        /*0010*/ 	.short	0x0000
        /*0012*/ 	.short	0x0000
        /*0014*/ 	.byte	0x00, 0xf0, 0xe1, 0x10


	//----- nvinfo : EIATTR_SPARSE_MMA_MASK
	.align		4
.L_278:
        /*0018*/ 	.byte	0x03, 0x50
        /*001a*/ 	.short	0x0000


	//----- nvinfo : EIATTR_MAXREG_COUNT
	.align		4
        /*001c*/ 	.byte	0x03, 0x1b
        /*001e*/ 	.short	0x00ff


	//----- nvinfo : EIATTR_MERCURY_ISA_VERSION
	.align		4
        /*0020*/ 	.byte	0x03, 0x5f
        /*0022*/ 	.short	0x0101


	//----- nvinfo : EIATTR_VRC_CTA_INIT_COUNT
	.align		4
        /*0024*/ 	.byte	0x02, 0x4a
	.zero		1
	.zero		1


	//----- nvinfo : EIATTR_EXIT_INSTR_OFFSETS
	.align		4
        /*0028*/ 	.byte	0x04, 0x1c
        /*002a*/ 	.short	(.L_280 - .L_279)


	//   ....[0]....
.L_279:
        /*002c*/ 	.word	0x00000010


	//----- nvinfo : EIATTR_MAX_THREADS
	.align		4
.L_280:
        /*0030*/ 	.byte	0x04, 0x05
        /*0032*/ 	.short	(.L_282 - .L_281)
.L_281:
        /*0034*/ 	.word	0x00000100
        /*0038*/ 	.word	0x00000001
        /*003c*/ 	.word	0x00000001


	//----- nvinfo : EIATTR_CBANK_PARAM_SIZE
	.align		4
.L_282:
        /*0040*/ 	.byte	0x03, 0x19
        /*0042*/ 	.short	0x0438


	//----- nvinfo : EIATTR_PARAM_CBANK
	.align		4
        /*0044*/ 	.byte	0x04, 0x0a
        /*0046*/ 	.short	(.L_284 - .L_283)
	.align		4
.L_283:
        /*0048*/ 	.word	index@(.nv.constant0._ZN7cutlass13device_kernelIN5flash19enable_sm80_to_sm89INS1_16FlashAttnFwdSm80INS1_25CollectiveMainloopFwdSm80ILi8ELi1ELb1EN4cute5tupleIJNS5_1CILi128EEENS7_ILi112EEES8_EEELi128ENS_6half_tEfNS_4arch4Sm80ELb1ELb0ELb1ELb1ELb0ELb0ELb1ELb1EEENS1_21CollectiveEpilogueFwdINS6_IJS8_S8_S9_EEENS6_IJNS7_ILi1EEESH_SH_EEESB_SD_Li256ELb1ELb1ELb1ELb0EEENS1_36VarlenDynamicPersistentTileSchedulerILi128ELi112ELi256ELi256ELb1ELb1ELb0ELb1ELb1ELb1EEEEEEEEEvNT_6ParamsE)
        /*004c*/ 	.short	0x0380
        /*004e*/ 	.short	0x0438


	//----- nvinfo : EIATTR_SW_WAR
	.align		4
.L_284:
        /*0050*/ 	.byte	0x04, 0x36
        /*0052*/ 	.short	(.L_286 - .L_285)
.L_285:
        /*0054*/ 	.word	0x00000008
.L_286:


//--------------------- .nv.info._ZN7cutlass13device_kernelIN5flash19enable_sm80_to_sm89INS1_16FlashAttnFwdSm80INS1_25CollectiveMainloopFwdSm80ILi8ELi1ELb1EN4cute5tupleIJNS5_1CILi128EEENS7_ILi112EEES8_EEELi128ENS_6half_tEfNS_4arch4Sm80ELb1ELb0ELb1ELb1ELb0ELb1ELb1ELb1EEENS1_21CollectiveEpilogueFwdINS6_IJS8_S8_S9_EEENS6_IJNS7_ILi1EEESH_SH_EEESB_SD_Li256ELb1ELb1ELb1ELb0EEENS1_36VarlenDynamicPersistentTileSchedulerILi128ELi112ELi256ELi256ELb1ELb1ELb0ELb1ELb1ELb1EEEEEEEEEvNT_6ParamsE --------------------------
	.section	.nv.info._ZN7cutlass13device_kernelIN5flash19enable_sm80_to_sm89INS1_16FlashAttnFwdSm80INS1_25CollectiveMainloopFwdSm80ILi8ELi1ELb1EN4cute5tupleIJNS5_1CILi128EEENS7_ILi112EEES8_EEELi128ENS_6half_tEfNS_4arch4Sm80ELb1ELb0ELb1ELb1ELb0ELb1ELb1ELb1EEENS1_21CollectiveEpilogueFwdINS6_IJS8_S8_S9_EEENS6_IJNS7_ILi1EEESH_SH_EEESB_SD_Li256ELb1ELb1ELb1ELb0EEENS1_36VarlenDynamicPersistentTileSchedulerILi128ELi112ELi256ELi256ELb1ELb1ELb0ELb1ELb1ELb1EEEEEEEEEvNT_6ParamsE,"",@"SHT_CUDA_INFO"
	.sectionflags	@""
	.align	4


	//----- nvinfo : EIATTR_CUDA_API_VERSION
	.align		4
        /*0000*/ 	.byte	0x04, 0x37
        /*0002*/ 	.short	(.L_288 - .L_287)
.L_287:
        /*0004*/ 	.word	0x00000082


	//----- nvinfo : EIATTR_KPARAM_INFO
	.align		4
.L_288:
        /*0008*/ 	.byte	0x04, 0x17
        /*000a*/ 	.short	(.L_290 - .L_289)
.L_289:
        /*000c*/ 	.word	0x00000000
        /*0010*/ 	.short	0x0000
        /*0012*/ 	.short	0x0000
        /*0014*/ 	.byte	0x00, 0xf0, 0xe1, 0x10


	//----- nvinfo : EIATTR_SPARSE_MMA_MASK
	.align		4
.L_290:
        /*0018*/ 	.byte	0x03, 0x50
        /*001a*/ 	.short	0x0000


	//----- nvinfo : EIATTR_MAXREG_COUNT
	.align		4
        /*001c*/ 	.byte	0x03, 0x1b
        /*001e*/ 	.short	0x00ff


	//----- nvinfo : EIATTR_MERCURY_ISA_VERSION
	.align		4
        /*0020*/ 	.byte	0x03, 0x5f
        /*0022*/ 	.short	0x0101


	//----- nvinfo : EIATTR_VRC_CTA_INIT_COUNT
	.align		4
        /*0024*/ 	.byte	0x02, 0x4a
	.zero		1
	.zero		1


	//----- nvinfo : EIATTR_EXIT_INSTR_OFFSETS
	.align		4
        /*0028*/ 	.byte	0x04, 0x1c
        /*002a*/ 	.short	(.L_292 - .L_291)


	//   ....[0]....
.L_291:
        /*002c*/ 	.word	0x00000010


	//----- nvinfo : EIATTR_MAX_THREADS
	.align		4
.L_292:
        /*0030*/ 	.byte	0x04, 0x05
        /*0032*/ 	.short	(.L_294 - .L_293)
.L_293:
        /*0034*/ 	.word	0x00000100
        /*0038*/ 	.word	0x00000001
        /*003c*/ 	.word	0x00000001


	//----- nvinfo : EIATTR_CBANK_PARAM_SIZE
	.align		4
.L_294:
        /*0040*/ 	.byte	0x03, 0x19
        /*0042*/ 	.short	0x0438


	//----- nvinfo : EIATTR_PARAM_CBANK
	.align		4
        /*0044*/ 	.byte	0x04, 0x0a
        /*0046*/ 	.short	(.L_296 - .L_295)
	.align		4
.L_295:
        /*0048*/ 	.word	index@(.nv.constant0._ZN7cutlass13device_kernelIN5flash19enable_sm80_to_sm89INS1_16FlashAttnFwdSm80INS1_25CollectiveMainloopFwdSm80ILi8ELi1ELb1EN4cute5tupleIJNS5_1CILi128EEENS7_ILi112EEES8_EEELi128ENS_6half_tEfNS_4arch4Sm80ELb1ELb0ELb1ELb1ELb0ELb1ELb1ELb1EEENS1_21CollectiveEpilogueFwdINS6_IJS8_S8_S9_EEENS6_IJNS7_ILi1EEESH_SH_EEESB_SD_Li256ELb1ELb1ELb1ELb0EEENS1_36VarlenDynamicPersistentTileSchedulerILi128ELi112ELi256ELi256ELb1ELb1ELb0ELb1ELb1ELb1EEEEEEEEEvNT_6ParamsE)
        /*004c*/ 	.short	0x0380
        /*004e*/ 	.short	0x0438


	//----- nvinfo : EIATTR_SW_WAR
	.align		4
.L_296:
        /*0050*/ 	.byte	0x04, 0x36
        /*0052*/ 	.short	(.L_298 - .L_297)
.L_297:
        /*0054*/ 	.word	0x00000008
.L_298:


//--------------------- .nv.info._ZN7cutlass13device_kernelIN5flash19enable_sm80_to_sm89INS1_16FlashAttnFwdSm80INS1_25CollectiveMainloopFwdSm80ILi8ELi1ELb1EN4cute5tupleIJNS5_1CILi128EEES8_S8_EEELi128ENS_6half_tEfNS_4arch4Sm80ELb0ELb0ELb0ELb0ELb0ELb0ELb1ELb1EEENS1_21CollectiveEpilogueFwdIS9_NS6_IJNS7_ILi1EEESF_SF_EEESA_SC_Li256ELb0ELb1ELb1ELb0EEENS1_19SingleTileSchedulerILb0ELb1ELb1ELi128EEEEEEEEEvNT_6ParamsE --------------------------
	.section	.nv.info._ZN7cutlass13device_kernelIN5flash19enable_sm80_to_sm89INS1_16FlashAttnFwdSm80INS1_25CollectiveMainloopFwdSm80ILi8ELi1ELb1EN4cute5tupleIJNS5_1CILi128EEES8_S8_EEELi128ENS_6half_tEfNS_4arch4Sm80ELb0ELb0ELb0ELb0ELb0ELb0ELb1ELb1EEENS1_21CollectiveEpilogueFwdIS9_NS6_IJNS7_ILi1EEESF_SF_EEESA_SC_Li256ELb0ELb1ELb1ELb0EEENS1_19SingleTileSchedulerILb0ELb1ELb1ELi128EEEEEEEEEvNT_6ParamsE,"",@"SHT_CUDA_INFO"
	.sectionflags	@""
	.align	4


	//----- nvinfo : EIATTR_CUDA_API_VERSION
	.align		4
        /*0000*/ 	.byte	0x04, 0x37
        /*0002*/ 	.short	(.L_300 - .L_299)
.L_299:
        /*0004*/ 	.word	0x00000082


	//----- nvinfo : EIATTR_KPARAM_INFO
	.align		4
.L_300:
        /*0008*/ 	.byte	0x04, 0x17
        /*000a*/ 	.short	(.L_302 - .L_301)
.L_301:
        /*000c*/ 	.word	0x00000000
        /*0010*/ 	.short	0x0000
        /*0012*/ 	.short	0x0000
        /*0014*/ 	.byte	0x00, 0xf0, 0x61, 0x10


	//----- nvinfo : EIATTR_SPARSE_MMA_MASK
	.align		4
.L_302:
        /*0018*/ 	.byte	0x03, 0x50
        /*001a*/ 	.short	0x0000


	//----- nvinfo : EIATTR_MAXREG_COUNT
	.align		4
        /*001c*/ 	.byte	0x03, 0x1b
        /*001e*/ 	.short	0x00ff


	//----- nvinfo : EIATTR_MERCURY_ISA_VERSION
	.align		4
        /*0020*/ 	.byte	0x03, 0x5f
        /*0022*/ 	.short	0x0101


	//----- nvinfo : EIATTR_VRC_CTA_INIT_COUNT
	.align		4
        /*0024*/ 	.byte	0x02, 0x4a
	.zero		1
	.zero		1


	//----- nvinfo : EIATTR_EXIT_INSTR_OFFSETS
	.align		4
        /*0028*/ 	.byte	0x04, 0x1c
        /*002a*/ 	.short	(.L_304 - .L_303)


	//   ....[0]....
.L_303:
        /*002c*/ 	.word	0x00000010


	//----- nvinfo : EIATTR_MAX_THREADS
	.align		4
.L_304:
        /*0030*/ 	.byte	0x04, 0x05
        /*0032*/ 	.short	(.L_306 - .L_305)
.L_305:
        /*0034*/ 	.word	0x00000100
        /*0038*/ 	.word	0x00000001
        /*003c*/ 	.word	0x00000001


	//----- nvinfo : EIATTR_CBANK_PARAM_SIZE
	.align		4
.L_306:
        /*0040*/ 	.byte	0x03, 0x19
        /*0042*/ 	.short	0x0418


	//----- nvinfo : EIATTR_PARAM_CBANK
	.align		4
        /*0044*/ 	.byte	0x04, 0x0a
        /*0046*/ 	.short	(.L_308 - .L_307)
	.align		4
.L_307:
        /*0048*/ 	.word	index@(.nv.constant0._ZN7cutlass13device_kernelIN5flash19enable_sm80_to_sm89INS1_16FlashAttnFwdSm80INS1_25CollectiveMainloopFwdSm80ILi8ELi1ELb1EN4cute5tupleIJNS5_1CILi128EEES8_S8_EEELi128ENS_6half_tEfNS_4arch4Sm80ELb0ELb0ELb0ELb0ELb0ELb0ELb1ELb1EEENS1_21CollectiveEpilogueFwdIS9_NS6_IJNS7_ILi1EEESF_SF_EEESA_SC_Li256ELb0ELb1ELb1ELb0EEENS1_19SingleTileSchedulerILb0ELb1ELb1ELi128EEEEEEEEEvNT_6ParamsE)
        /*004c*/ 	.short	0x0380
        /*004e*/ 	.short	0x0418


	//----- nvinfo : EIATTR_SW_WAR
	.align		4
.L_308:
        /*0050*/ 	.byte	0x04, 0x36
        /*0052*/ 	.short	(.L_310 - .L_309)
.L_309:
        /*0054*/ 	.word	0x00000008
.L_310:


//--------------------- .nv.info._ZN7cutlass13device_kernelIN5flash19enable_sm80_to_sm89INS1_16FlashAttnFwdSm80INS1_25CollectiveMainloopFwdSm80ILi8ELi1ELb1EN4cute5tupleIJNS5_1CILi128EEENS7_ILi96EEES8_EEELi128ENS_6half_tEfNS_4arch4Sm80ELb0ELb1ELb0ELb0ELb0ELb0ELb1ELb1EEENS1_21CollectiveEpilogueFwdINS6_IJS8_S8_S9_EEENS6_IJNS7_ILi1EEESH_SH_EEESB_SD_Li256ELb0ELb1ELb1ELb0EEENS1_19SingleTileSchedulerILb0ELb1ELb1ELi128EEEEEEEEEvNT_6ParamsE --------------------------
	.section	.nv.info._ZN7cutlass13device_kernelIN5flash19enable_sm80_to_sm89INS1_16FlashAttnFwdSm80INS1_25CollectiveMainloopFwdSm80ILi8ELi1ELb1EN4cute5tupleIJNS5_1CILi128EEENS7_ILi96EEES8_EEELi128ENS_6half_tEfNS_4arch4Sm80ELb0ELb1ELb0ELb0ELb0ELb0ELb1ELb1EEENS1_21CollectiveEpilogueFwdINS6_IJS8_S8_S9_EEENS6_IJNS7_ILi1EEESH_SH_EEESB_SD_Li256ELb0ELb1ELb1ELb0EEENS1_19SingleTileSchedulerILb0ELb1ELb1ELi128EEEEEEEEEvNT_6ParamsE,"",@"SHT_CUDA_INFO"
	.sectionflags	@""
	.align	4


	//----- nvinfo : EIATTR_CUDA_API_VERSION
	.align		4
        /*0000*/ 	.byte	0x04, 0x37
        /*0002*/ 	.short	(.L_312 - .L_311)
.L_311:
        /*0004*/ 	.word	0x00000082


	//----- nvinfo : EIATTR_KPARAM_INFO
	.align		4
.L_312:
        /*0008*/ 	.byte	0x04, 0x17
        /*000a*/ 	.short	(.L_314 - .L_313)
.L_313:
        /*000c*/ 	.word	0x00000000
        /*0010*/ 	.short	0x0000
        /*0012*/ 	.short	0x0000
        /*0014*/ 	.byte	0x00, 0xf0, 0x61, 0x10


	//----- nvinfo : EIATTR_SPARSE_MMA_MASK
	.align		4
.L_314:
        /*0018*/ 	.byte	0x03, 0x50
        /*001a*/ 	.short	0x0000


	//----- nvinfo : EIATTR_MAXREG_COUNT
	.align		4
        /*001c*/ 	.byte	0x03, 0x1b
        /*001e*/ 	.short	0x00ff


	//----- nvinfo : EIATTR_MERCURY_ISA_VERSION
	.align		4
        /*0020*/ 	.byte	0x03, 0x5f
        /*0022*/ 	.short	0x0101


	//----- nvinfo : EIATTR_VRC_CTA_INIT_COUNT
	.align		4
        /*0024*/ 	.byte	0x02, 0x4a
	.zero		1
	.zero		1


	//----- nvinfo : EIATTR_EXIT_INSTR_OFFSETS
	.align		4
        /*0028*/ 	.byte	0x04, 0x1c
        /*002a*/ 	.short	(.L_316 - .L_315)


	//   ....[0]....
.L_315:
        /*002c*/ 	.word	0x00000010


	//----- nvinfo : EIATTR_MAX_THREADS
	.align		4
.L_316:
        /*0030*/ 	.byte	0x04, 0x05
        /*0032*/ 	.short	(.L_318 - .L_317)
.L_317:
        /*0034*/ 	.word	0x00000100
        /*0038*/ 	.word	0x00000001
        /*003c*/ 	.word	0x00000001


	//----- nvinfo : EIATTR_CBANK_PARAM_SIZE
	.align		4
.L_318:
        /*0040*/ 	.byte	0x03, 0x19
        /*0042*/ 	.short	0x0418


	//----- nvinfo : EIATTR_PARAM_CBANK
	.align		4
        /*0044*/ 	.byte	0x04, 0x0a
        /*0046*/ 	.short	(.L_320 - .L_319)
	.align		4
.L_319:
        /*0048*/ 	.word	index@(.nv.constant0._ZN7cutlass13device_kernelIN5flash19enable_sm80_to_sm89INS1_16FlashAttnFwdSm80INS1_25CollectiveMainloopFwdSm80ILi8ELi1ELb1EN4cute5tupleIJNS5_1CILi128EEENS7_ILi96EEES8_EEELi128ENS_6half_tEfNS_4arch4Sm80ELb0ELb1ELb0ELb0ELb0ELb0ELb1ELb1EEENS1_21CollectiveEpilogueFwdINS6_IJS8_S8_S9_EEENS6_IJNS7_ILi1EEESH_SH_EEESB_SD_Li256ELb0ELb1ELb1ELb0EEENS1_19SingleTileSchedulerILb0ELb1ELb1ELi128EEEEEEEEEvNT_6ParamsE)
        /*004c*/ 	.short	0x0380
        /*004e*/ 	.short	0x0418


	//----- nvinfo : EIATTR_SW_WAR
	.align		4
.L_320:
        /*0050*/ 	.byte	0x04, 0x36
        /*0052*/ 	.short	(.L_322 - .L_321)
.L_321:
        /*0054*/ 	.word	0x00000008
.L_322:


//--------------------- .nv.info._ZN7cutlass13device_kernelIN5flash19enable_sm80_to_sm89INS1_16FlashAttnFwdSm80INS1_25CollectiveMainloopFwdSm80ILi8ELi1ELb1EN4cute5tupleIJNS5_1CILi128EEES8_S8_EEELi128ENS_6half_tEfNS_4arch4Sm80ELb1ELb0ELb0ELb0ELb0ELb0ELb1ELb1EEENS1_21CollectiveEpilogueFwdIS9_NS6_IJNS7_ILi1EEESF_SF_EEESA_SC_Li256ELb0ELb1ELb1ELb0EEENS1_30DynamicPersistentTileSchedulerILi256ELi256ELb1ELb1ELb0EEEEEEEEEvNT_6ParamsE --------------------------
	.section	.nv.info._ZN7cutlass13device_kernelIN5flash19enable_sm80_to_sm89INS1_16FlashAttnFwdSm80INS1_25CollectiveMainloopFwdSm80ILi8ELi1ELb1EN4cute5tupleIJNS5_1CILi128EEES8_S8_EEELi128ENS_6half_tEfNS_4arch4Sm80ELb1ELb0ELb0ELb0ELb0ELb0ELb1ELb1EEENS1_21CollectiveEpilogueFwdIS9_NS6_IJNS7_ILi1EEESF_SF_EEESA_SC_Li256ELb0ELb1ELb1ELb0EEENS1_30DynamicPersistentTileSchedulerILi256ELi256ELb1ELb1ELb0EEEEEEEEEvNT_6ParamsE,"",@"SHT_CUDA_INFO"
	.sectionflags	@""
	.align	4


	//----- nvinfo : EIATTR_CUDA_API_VERSION
	.align		4
        /*0000*/ 	.byte	0x04, 0x37
        /*0002*/ 	.short	(.L_324 - .L_323)
.L_323:
        /*0004*/ 	.word	0x00000082


	//----- nvinfo : EIATTR_KPARAM_INFO
	.align		4
.L_324:
        /*0008*/ 	.byte	0x04, 0x17
        /*000a*/ 	.short	(.L_326 - .L_325)
.L_325:
        /*000c*/ 	.word	0x00000000
        /*0010*/ 	.short	0x0000
        /*0012*/ 	.short	0x0000
        /*0014*/ 	.byte	0x00, 0xf0, 0xa1, 0x10


	//----- nvinfo : EIATTR_SPARSE_MMA_MASK
	.align		4
.L_326:
        /*0018*/ 	.byte	0x03, 0x50
        /*001a*/ 	.short	0x0000


	//----- nvinfo : EIATTR_MAXREG_COUNT
	.align		4
        /*001c*/ 	.byte	0x03, 0x1b
        /*001e*/ 	.short	0x00ff


	//----- nvinfo : EIATTR_MERCURY_ISA_VERSION
	.align		4
        /*0020*/ 	.byte	0x03, 0x5f
        /*0022*/ 	.short	0x0101


	//----- nvinfo : EIATTR_VRC_CTA_INIT_COUNT
	.align		4
        /*0024*/ 	.byte	0x02, 0x4a
	.zero		1
	.zero		1


	//----- nvinfo : EIATTR_EXIT_INSTR_OFFSETS
	.align		4
        /*0028*/ 	.byte	0x04, 0x1c
        /*002a*/ 	.short	(.L_328 - .L_327)


	//   ....[0]....
.L_327:
        /*002c*/ 	.word	0x00000010


	//----- nvinfo : EIATTR_MAX_THREADS
	.align		4
.L_328:
        /*0030*/ 	.byte	0x04, 0x05
        /*0032*/ 	.short	(.L_330 - .L_329)
.L_329:
        /*0034*/ 	.word	0x00000100
        /*0038*/ 	.word	0x00000001
        /*003c*/ 	.word	0x00000001


	//----- nvinfo : EIATTR_CBANK_PARAM_SIZE
	.align		4
.L_330:
        /*0040*/ 	.byte	0x03, 0x19
        /*0042*/ 	.short	0x0428


	//----- nvinfo : EIATTR_PARAM_CBANK
	.align		4
        /*0044*/ 	.byte	0x04, 0x0a
        /*0046*/ 	.short	(.L_332 - .L_331)
	.align		4
.L_331:
        /*0048*/ 	.word	index@(.nv.constant0._ZN7cutlass13device_kernelIN5flash19enable_sm80_to_sm89INS1_16FlashAttnFwdSm80INS1_25CollectiveMainloopFwdSm80ILi8ELi1ELb1EN4cute5tupleIJNS5_1CILi128EEES8_S8_EEELi128ENS_6half_tEfNS_4arch4Sm80ELb1ELb0ELb0ELb0ELb0ELb0ELb1ELb1EEENS1_21CollectiveEpilogueFwdIS9_NS6_IJNS7_ILi1EEESF_SF_EEESA_SC_Li256ELb0ELb1ELb1ELb0EEENS1_30DynamicPersistentTileSchedulerILi256ELi256ELb1ELb1ELb0EEEEEEEEEvNT_6ParamsE)
        /*004c*/ 	.short	0x0380
        /*004e*/ 	.short	0x0428


	//----- nvinfo : EIATTR_SW_WAR
	.align		4
.L_332:
        /*0050*/ 	.byte	0x04, 0x36
        /*0052*/ 	.short	(.L_334 - .L_333)
.L_333:
        /*0054*/ 	.word	0x00000008
.L_334:


//--------------------- .nv.info._ZN7cutlass13device_kernelIN5flash19enable_sm80_to_sm89INS1_16FlashAttnFwdSm80INS1_25CollectiveMainloopFwdSm80ILi4ELi1ELb0EN4cute5tupleIJNS5_1CILi128EEENS7_ILi64EEES8_EEELi128ENS_6half_tEfNS_4arch4Sm80ELb0ELb0ELb0ELb0ELb0ELb0ELb1ELb1EEENS1_21CollectiveEpilogueFwdINS6_IJS8_S8_S9_EEENS6_IJNS7_ILi1EEESH_SH_EEESB_SD_Li128ELb0ELb1ELb1ELb0EEENS1_19SingleTileSchedulerILb0ELb1ELb1ELi128EEEEEEEEEvNT_6ParamsE --------------------------
	.section	.nv.info._ZN7cutlass13device_kernelIN5flash19enable_sm80_to_sm89INS1_16FlashAttnFwdSm80INS1_25CollectiveMainloopFwdSm80ILi4ELi1ELb0EN4cute5tupleIJNS5_1CILi128EEENS7_ILi64EEES8_EEELi128ENS_6half_tEfNS_4arch4Sm80ELb0ELb0ELb0ELb0ELb0ELb0ELb1ELb1EEENS1_21CollectiveEpilogueFwdINS6_IJS8_S8_S9_EEENS6_IJNS7_ILi1EEESH_SH_EEESB_SD_Li128ELb0ELb1ELb1ELb0EEENS1_19SingleTileSchedulerILb0ELb1ELb1ELi128EEEEEEEEEvNT_6ParamsE,"",@"SHT_CUDA_INFO"
	.sectionflags	@""
	.align	4


	//----- nvinfo : EIATTR_CUDA_API_VERSION
	.align		4
        /*0000*/ 	.byte	0x04, 0x37
        /*0002*/ 	.short	(.L_336 - .L_335)
.L_335:
        /*0004*/ 	.word	0x00000082


	//----- nvinfo : EIATTR_KPARAM_INFO
	.align		4
.L_336:
        /*0008*/ 	.byte	0x04, 0x17
        /*000a*/ 	.short	(.L_338 - .L_337)
.L_337:
        /*000c*/ 	.word	0x00000000
        /*0010*/ 	.short	0x0000
        /*0012*/ 	.short	0x0000
        /*0014*/ 	.byte	0x00, 0xf0, 0x61, 0x10


	//----- nvinfo : EIATTR_SPARSE_MMA_MASK
	.align		4
.L_338:
        /*0018*/ 	.byte	0x03, 0x50
        /*001a*/ 	.short	0x0000


	//----- nvinfo : EIATTR_MAXREG_COUNT
	.align		4
        /*001c*/ 	.byte	0x03, 0x1b
        /*001e*/ 	.short	0x00ff


	//----- nvinfo : EIATTR_MERCURY_ISA_VERSION
	.align		4
        /*0020*/ 	.byte	0x03, 0x5f
        /*0022*/ 	.short	0x0101


	//----- nvinfo : EIATTR_VRC_CTA_INIT_COUNT
	.align		4
        /*0024*/ 	.byte	0x02, 0x4a
	.zero		1
	.zero		1


	//----- nvinfo : EIATTR_EXIT_INSTR_OFFSETS
	.align		4
        /*0028*/ 	.byte	0x04, 0x1c
        /*002a*/ 	.short	(.L_340 - .L_339)


	//   ....[0]....
.L_339:
        /*002c*/ 	.word	0x00000010


	//----- nvinfo : EIATTR_MAX_THREADS
	.align		4
.L_340:
        /*0030*/ 	.byte	0x04, 0x05
        /*0032*/ 	.short	(.L_342 - .L_341)
.L_341:
        /*0034*/ 	.word	0x00000080
        /*0038*/ 	.word	0x00000001
        /*003c*/ 	.word	0x00000001


	//----- nvinfo : EIATTR_CBANK_PARAM_SIZE
	.align		4
.L_342:
        /*0040*/ 	.byte	0x03, 0x19
        /*0042*/ 	.short	0x0418


	//----- nvinfo : EIATTR_PARAM_CBANK
	.align		4
        /*0044*/ 	.byte	0x04, 0x0a
        /*0046*/ 	.short	(.L_344 - .L_343)
	.align		4
.L_343:
        /*0048*/ 	.word	index@(.nv.constant0._ZN7cutlass13device_kernelIN5flash19enable_sm80_to_sm89INS1_16FlashAttnFwdSm80INS1_25CollectiveMainloopFwdSm80ILi4ELi1ELb0EN4cute5tupleIJNS5_1CILi128EEENS7_ILi64EEES8_EEELi128ENS_6half_tEfNS_4arch4Sm80ELb0ELb0ELb0ELb0ELb0ELb0ELb1ELb1EEENS1_21CollectiveEpilogueFwdINS6_IJS8_S8_S9_EEENS6_IJNS7_ILi1EEESH_SH_EEESB_SD_Li128ELb0ELb1ELb1ELb0EEENS1_19SingleTileSchedulerILb0ELb1ELb1ELi128EEEEEEEEEvNT_6ParamsE)
        /*004c*/ 	.short	0x0380
        /*004e*/ 	.short	0x0418


	//----- nvinfo : EIATTR_SW_WAR
	.align		4
.L_344:
        /*0050*/ 	.byte	0x04, 0x36
        /*0052*/ 	.short	(.L_346 - .L_345)
.L_345:
        /*0054*/ 	.word	0x00000008
.L_346:


//--------------------- .nv.info._ZN7cutlass13device_kernelIN5flash19enable_sm80_to_sm89INS1_16FlashAttnFwdSm80INS1_25CollectiveMainloopFwdSm80ILi8ELi1ELb1EN4cute5tupleIJNS5_1CILi128EEENS7_ILi112EEES8_EEELi128ENS_6half_tEfNS_4arch4Sm80ELb0ELb0ELb0ELb1ELb0ELb0ELb1ELb1EEENS1_21CollectiveEpilogueFwdINS6_IJS8_S8_S9_EEENS6_IJNS7_ILi1EEESH_SH_EEESB_SD_Li256ELb1ELb1ELb1ELb0EEENS1_36VarlenDynamicPersistentTileSchedulerILi128ELi112ELi256ELi256ELb1ELb1ELb0ELb0ELb1ELb1EEEEEEEEEvNT_6ParamsE --------------------------
	.section	.nv.info._ZN7cutlass13device_kernelIN5flash19enable_sm80_to_sm89INS1_16FlashAttnFwdSm80INS1_25CollectiveMainloopFwdSm80ILi8ELi1ELb1EN4cute5tupleIJNS5_1CILi128EEENS7_ILi112EEES8_EEELi128ENS_6half_tEfNS_4arch4Sm80ELb0ELb0ELb0ELb1ELb0ELb0ELb1ELb1EEENS1_21CollectiveEpilogueFwdINS6_IJS8_S8_S9_EEENS6_IJNS7_ILi1EEESH_SH_EEESB_SD_Li256ELb1ELb1ELb1ELb0EEENS1_36VarlenDynamicPersistentTileSchedulerILi128ELi112ELi256ELi256ELb1ELb1ELb0ELb0ELb1ELb1EEEEEEEEEvNT_6ParamsE,"",@"SHT_CUDA_INFO"
	.sectionflags	@""
	.align	4


	//----- nvinfo : EIATTR_CUDA_API_VERSION
	.align		4
        /*0000*/ 	.byte	0x04, 0x37
        /*0002*/ 	.short	(.L_348 - .L_347)
.L_347:
        /*0004*/ 	.word	0x00000082


	//----- nvinfo : EIATTR_KPARAM_INFO
	.align		4
.L_348:
        /*0008*/ 	.byte	0x04, 0x17
        /*000a*/ 	.short	(.L_350 - .L_349)
.L_349:
        /*000c*/ 	.word	0x00000000
        /*0010*/ 	.short	0x0000
        /*0012*/ 	.short	0x0000
        /*0014*/ 	.byte	0x00, 0xf0, 0xe1, 0x10


	//----- nvinfo : EIATTR_SPARSE_MMA_MASK
	.align		4
.L_350:
        /*0018*/ 	.byte	0x03, 0x50
        /*001a*/ 	.short	0x0000


	//----- nvinfo : EIATTR_MAXREG_COUNT
	.align		4
        /*001c*/ 	.byte	0x03, 0x1b
        /*001e*/ 	.short	0x00ff


	//----- nvinfo : EIATTR_MERCURY_ISA_VERSION
	.align		4
        /*0020*/ 	.byte	0x03, 0x5f
        /*0022*/ 	.short	0x0101


	//----- nvinfo : EIATTR_VRC_CTA_INIT_COUNT
	.align		4
        /*0024*/ 	.byte	0x02, 0x4a
	.zero		1
	.zero		1


	//----- nvinfo : EIATTR_EXIT_INSTR_OFFSETS
	.align		4
        /*0028*/ 	.byte	0x04, 0x1c
        /*002a*/ 	.short	(.L_352 - .L_351)


	//   ....[0]....
.L_351:
        /*002c*/ 	.word	0x00000010


	//----- nvinfo : EIATTR_MAX_THREADS
	.align		4
.L_352:
        /*0030*/ 	.byte	0x04, 0x05
        /*0032*/ 	.short	(.L_354 - .L_353)
.L_353:
        /*0034*/ 	.word	0x00000100
        /*0038*/ 	.word	0x00000001
        /*003c*/ 	.word	0x00000001


	//----- nvinfo : EIATTR_CBANK_PARAM_SIZE
	.align		4
.L_354:
        /*0040*/ 	.byte	0x03, 0x19
        /*0042*/ 	.short	0x0438


	//----- nvinfo : EIATTR_PARAM_CBANK
	.align		4
        /*0044*/ 	.byte	0x04, 0x0a
        /*0046*/ 	.short	(.L_356 - .L_355)
	.align		4
.L_355:
        /*0048*/ 	.word	index@(.nv.constant0._ZN7cutlass13device_kernelIN5flash19enable_sm80_to_sm89INS1_16FlashAttnFwdSm80INS1_25CollectiveMainloopFwdSm80ILi8ELi1ELb1EN4cute5tupleIJNS5_1CILi128EEENS7_ILi112EEES8_EEELi128ENS_6half_tEfNS_4arch4Sm80ELb0ELb0ELb0ELb1ELb0ELb0ELb1ELb1EEENS1_21CollectiveEpilogueFwdINS6_IJS8_S8_S9_EEENS6_IJNS7_ILi1EEESH_SH_EEESB_SD_Li256ELb1ELb1ELb1ELb0EEENS1_36VarlenDynamicPersistentTileSchedulerILi128ELi112ELi256ELi256ELb1ELb1ELb0ELb0ELb1ELb1EEEEEEEEEvNT_6ParamsE)
        /*004c*/ 	.short	0x0380
        /*004e*/ 	.short	0x0438


	//----- nvinfo : EIATTR_SW_WAR
	.align		4
.L_356:
        /*0050*/ 	.byte	0x04, 0x36
        /*0052*/ 	.short	(.L_358 - .L_357)
.L_357:
        /*0054*/ 	.word	0x00000008
.L_358:


//--------------------- .nv.info._ZN7cutlass13device_kernelIN5flash19enable_sm80_to_sm89INS1_16FlashAttnFwdSm80INS1_25CollectiveMainloopFwdSm80ILi8ELi1ELb1EN4cute5tupleIJNS5_1CILi128EEENS7_ILi112EEES8_EEELi128ENS_6half_tEfNS_4arch4Sm80ELb0ELb0ELb0ELb1ELb0ELb1ELb1ELb1EEENS1_21CollectiveEpilogueFwdINS6_IJS8_S8_S9_EEENS6_IJNS7_ILi1EEESH_SH_EEESB_SD_Li256ELb1ELb1ELb1ELb0EEENS1_36VarlenDynamicPersistentTileSchedulerILi128ELi112ELi256ELi256ELb1ELb1ELb0ELb0ELb1ELb1EEEEEEEEEvNT_6ParamsE --------------------------
	.section	.nv.info._ZN7cutlass13device_kernelIN5flash19enable_sm80_to_sm89INS1_16FlashAttnFwdSm80INS1_25CollectiveMainloopFwdSm80ILi8ELi1ELb1EN4cute5tupleIJNS5_1CILi128EEENS7_ILi112EEES8_EEELi128ENS_6half_tEfNS_4arch4Sm80ELb0ELb0ELb0ELb1ELb0ELb1ELb1ELb1EEENS1_21CollectiveEpilogueFwdINS6_IJS8_S8_S9_EEENS6_IJNS7_ILi1EEESH_SH_EEESB_SD_Li256ELb1ELb1ELb1ELb0EEENS1_36VarlenDynamicPersistentTileSchedulerILi128ELi112ELi256ELi256ELb1ELb1ELb0ELb0ELb1ELb1EEEEEEEEEvNT_6ParamsE,"",@"SHT_CUDA_INFO"
	.sectionflags	@""
	.align	4


	//----- nvinfo : EIATTR_CUDA_API_VERSION
	.align		4
        /*0000*/ 	.byte	0x04, 0x37
        /*0002*/ 	.short	(.L_360 - .L_359)
.L_359:
        /*0004*/ 	.word	0x00000082


	//----- nvinfo : EIATTR_KPARAM_INFO
	.align		4
.L_360:
        /*0008*/ 	.byte	0x04, 0x17
        /*000a*/ 	.short	(.L_362 - .L_361)
.L_361:
        /*000c*/ 	.word	0x00000000
        /*0010*/ 	.short	0x0000
        /*0012*/ 	.short	0x0000
        /*0014*/ 	.byte	0x00, 0xf0, 0xe1, 0x10


	//----- nvinfo : EIATTR_SPARSE_MMA_MASK
	.align		4
.L_362:
        /*0018*/ 	.byte	0x03, 0x50
        /*001a*/ 	.short	0x0000


	//----- nvinfo : EIATTR_MAXREG_COUNT
	.align		4
        /*001c*/ 	.byte	0x03, 0x1b
        /*001e*/ 	.short	0x00ff


	//----- nvinfo : EIATTR_MERCURY_ISA_VERSION
	.align		4
        /*0020*/ 	.byte	0x03, 0x5f
        /*0022*/ 	.short	0x0101


	//----- nvinfo : EIATTR_VRC_CTA_INIT_COUNT
	.align		4
        /*0024*/ 	.byte	0x02, 0x4a
	.zero		1
	.zero		1


	//----- nvinfo : EIATTR_EXIT_INSTR_OFFSETS
	.align		4
        /*0028*/ 	.byte	0x04, 0x1c
        /*002a*/ 	.short	(.L_364 - .L_363)


	//   ....[0]....
.L_363:
        /*002c*/ 	.word	0x00000010


	//----- nvinfo : EIATTR_MAX_THREADS
	.align		4
.L_364:
        /*0030*/ 	.byte	0x04, 0x05
        /*0032*/ 	.short	(.L_366 - .L_365)
.L_365:
        /*0034*/ 	.word	0x00000100
        /*0038*/ 	.word	0x00000001
        /*003c*/ 	.word	0x00000001


	//----- nvinfo : EIATTR_CBANK_PARAM_SIZE
	.align		4
.L_366:
        /*0040*/ 	.byte	0x03, 0x19
        /*0042*/ 	.short	0x0438


	//----- nvinfo : EIATTR_PARAM_CBANK
	.align		4
        /*0044*/ 	.byte	0x04, 0x0a
        /*0046*/ 	.short	(.L_368 - .L_367)
	.align		4
.L_367:
        /*0048*/ 	.word	index@(.nv.constant0._ZN7cutlass13device_kernelIN5flash19enable_sm80_to_sm89INS1_16FlashAttnFwdSm80INS1_25CollectiveMainloopFwdSm80ILi8ELi1ELb1EN4cute5tupleIJNS5_1CILi128EEENS7_ILi112EEES8_EEELi128ENS_6half_tEfNS_4arch4Sm80ELb0ELb0ELb0ELb1ELb0ELb1ELb1ELb1EEENS1_21CollectiveEpilogueFwdINS6_IJS8_S8_S9_EEENS6_IJNS7_ILi1EEESH_SH_EEESB_SD_Li256ELb1ELb1ELb1ELb0EEENS1_36VarlenDynamicPersistentTileSchedulerILi128ELi112ELi256ELi256ELb1ELb1ELb0ELb0ELb1ELb1EEEEEEEEEvNT_6ParamsE)
        /*004c*/ 	.short	0x0380
        /*004e*/ 	.short	0x0438


	//----- nvinfo : EIATTR_SW_WAR
	.align		4
.L_368:
        /*0050*/ 	.byte	0x04, 0x36
        /*0052*/ 	.short	(.L_370 - .L_369)
.L_369:
        /*0054*/ 	.word	0x00000008
.L_370:


//--------------------- .nv.info._ZN7cutlass13device_kernelIN5flash19enable_sm80_to_sm89INS1_16FlashAttnFwdSm80INS1_25CollectiveMainloopFwdSm80ILi4ELi1ELb0EN4cute5tupleIJNS5_1CILi128EEENS7_ILi48EEES8_EEELi128ENS_6half_tEfNS_4arch4Sm80ELb0ELb1ELb0ELb0ELb0ELb0ELb1ELb1EEENS1_21CollectiveEpilogueFwdINS6_IJS8_S8_S9_EEENS6_IJNS7_ILi1EEESH_SH_EEESB_SD_Li128ELb0ELb1ELb1ELb0EEENS1_19SingleTileSchedulerILb0ELb1ELb1ELi128EEEEEEEEEvNT_6ParamsE --------------------------
	.section	.nv.info._ZN7cutlass13device_kernelIN5flash19enable_sm80_to_sm89INS1_16FlashAttnFwdSm80INS1_25CollectiveMainloopFwdSm80ILi4ELi1ELb0EN4cute5tupleIJNS5_1CILi128EEENS7_ILi48EEES8_EEELi128ENS_6half_tEfNS_4arch4Sm80ELb0ELb1ELb0ELb0ELb0ELb0ELb1ELb1EEENS1_21CollectiveEpilogueFwdINS6_IJS8_S8_S9_EEENS6_IJNS7_ILi1EEESH_SH_EEESB_SD_Li128ELb0ELb1ELb1ELb0EEENS1_19SingleTileSchedulerILb0ELb1ELb1ELi128EEEEEEEEEvNT_6ParamsE,"",@"SHT_CUDA_INFO"
	.sectionflags	@""
	.align	4


	//----- nvinfo : EIATTR_CUDA_API_VERSION
	.align		4
        /*0000*/ 	.byte	0x04, 0x37
        /*0002*/ 	.short	(.L_372 - .L_371)
.L_371:
        /*0004*/ 	.word	0x00000082


	//----- nvinfo : EIATTR_KPARAM_INFO
	.align		4
.L_372:
        /*0008*/ 	.byte	0x04, 0x17
        /*000a*/ 	.short	(.L_374 - .L_373)
.L_373:
        /*000c*/ 	.word	0x00000000
        /*0010*/ 	.short	0x0000
        /*0012*/ 	.short	0x0000
        /*0014*/ 	.byte	0x00, 0xf0, 0x61, 0x10


	//----- nvinfo : EIATTR_SPARSE_MMA_MASK
	.align		4
.L_374:
        /*0018*/ 	.byte	0x03, 0x50
        /*001a*/ 	.short	0x0000


	//----- nvinfo : EIATTR_MAXREG_COUNT
	.align		4
        /*001c*/ 	.byte	0x03, 0x1b
        /*001e*/ 	.short	0x00ff


	//----- nvinfo : EIATTR_MERCURY_ISA_VERSION
	.align		4
        /*0020*/ 	.byte	0x03, 0x5f
        /*0022*/ 	.short	0x0101


	//----- nvinfo : EIATTR_VRC_CTA_INIT_COUNT
	.align		4
        /*0024*/ 	.byte	0x02, 0x4a
	.zero		1
	.zero		1


	//----- nvinfo : EIATTR_EXIT_INSTR_OFFSETS
	.align		4
        /*0028*/ 	.byte	0x04, 0x1c
        /*002a*/ 	.short	(.L_376 - .L_375)


	//   ....[0]....
.L_375:
        /*002c*/ 	.word	0x00000010


	//----- nvinfo : EIATTR_MAX_THREADS
	.align		4
.L_376:
        /*0030*/ 	.byte	0x04, 0x05
        /*0032*/ 	.short	(.L_378 - .L_377)
.L_377:
        /*0034*/ 	.word	0x00000080
        /*0038*/ 	.word	0x00000001
        /*003c*/ 	.word	0x00000001


	//----- nvinfo : EIATTR_CBANK_PARAM_SIZE
	.align		4
.L_378:
        /*0040*/ 	.byte	0x03, 0x19
        /*0042*/ 	.short	0x0418


	//----- nvinfo : EIATTR_PARAM_CBANK
	.align		4
        /*0044*/ 	.byte	0x04, 0x0a
        /*0046*/ 	.short	(.L_380 - .L_379)
	.align		4
.L_379:
        /*0048*/ 	.word	index@(.nv.constant0._ZN7cutlass13device_kernelIN5flash19enable_sm80_to_sm89INS1_16FlashAttnFwdSm80INS1_25CollectiveMainloopFwdSm80ILi4ELi1ELb0EN4cute5tupleIJNS5_1CILi128EEENS7_ILi48EEES8_EEELi128ENS_6half_tEfNS_4arch4Sm80ELb0ELb1ELb0ELb0ELb0ELb0ELb1ELb1EEENS1_21CollectiveEpilogueFwdINS6_IJS8_S8_S9_EEENS6_IJNS7_ILi1EEESH_SH_EEESB_SD_Li128ELb0ELb1ELb1ELb0EEENS1_19SingleTileSchedulerILb0ELb1ELb1ELi128EEEEEEEEEvNT_6ParamsE)
        /*004c*/ 	.short	0x0380
        /*004e*/ 	.short	0x0418


	//----- nvinfo : EIATTR_SW_WAR
	.align		4
.L_380:
        /*0050*/ 	.byte	0x04, 0x36
        /*0052*/ 	.short	(.L_382 - .L_381)
.L_381:
        /*0054*/ 	.word	0x00000008
.L_382:


//--------------------- .nv.info._ZN7cutlass13device_kernelIN5flash19enable_sm80_to_sm89INS1_16FlashAttnFwdSm80INS1_25CollectiveMainloopFwdSm80ILi8ELi1ELb1EN4cute5tupleIJNS5_1CILi128EEENS7_ILi96EEES8_EEELi128ENS_6half_tEfNS_4arch4Sm80ELb0ELb1ELb0ELb1ELb0ELb0ELb1ELb1EEENS1_21CollectiveEpilogueFwdINS6_IJS8_S8_S9_EEENS6_IJNS7_ILi1EEESH_SH_EEESB_SD_Li256ELb1ELb1ELb1ELb0EEENS1_36VarlenDynamicPersistentTileSchedulerILi128ELi96ELi256ELi256ELb1ELb1ELb0ELb1ELb0ELb1EEEEEEEEEvNT_6ParamsE --------------------------
	.section	.nv.info._ZN7cutlass13device_kernelIN5flash19enable_sm80_to_sm89INS1_16FlashAttnFwdSm80INS1_25CollectiveMainloopFwdSm80ILi8ELi1ELb1EN4cute5tupleIJNS5_1CILi128EEENS7_ILi96EEES8_EEELi128ENS_6half_tEfNS_4arch4Sm80ELb0ELb1ELb0ELb1ELb0ELb0ELb1ELb1EEENS1_21CollectiveEpilogueFwdINS6_IJS8_S8_S9_EEENS6_IJNS7_ILi1EEESH_SH_EEESB_SD_Li256ELb1ELb1ELb1ELb0EEENS1_36VarlenDynamicPersistentTileSchedulerILi128ELi96ELi256ELi256ELb1ELb1ELb0ELb1ELb0ELb1EEEEEEEEEvNT_6ParamsE,"",@"SHT_CUDA_INFO"
	.sectionflags	@""
	.align	4


	//----- nvinfo : EIATTR_CUDA_API_VERSION
	.align		4
        /*0000*/ 	.byte	0x04, 0x37
        /*0002*/ 	.short	(.L_384 - .L_383)
.L_383:
        /*0004*/ 	.word	0x00000082


	//----- nvinfo : EIATTR_KPARAM_INFO
	.align		4
.L_384:
        /*0008*/ 	.byte	0x04, 0x17
        /*000a*/ 	.short	(.L_386 - .L_385)
.L_385:
        /*000c*/ 	.word	0x00000000
        /*0010*/ 	.short	0x0000
        /*0012*/ 	.short	0x0000
        /*0014*/ 	.byte	0x00, 0xf0, 0xe1, 0x10


	//----- nvinfo : EIATTR_SPARSE_MMA_MASK
	.align		4
.L_386:
        /*0018*/ 	.byte	0x03, 0x50
        /*001a*/ 	.short	0x0000


	//----- nvinfo : EIATTR_MAXREG_COUNT
	.align		4
        /*001c*/ 	.byte	0x03, 0x1b
        /*001e*/ 	.short	0x00ff


	//----- nvinfo : EIATTR_MERCURY_ISA_VERSION
	.align		4
        /*0020*/ 	.byte	0x03, 0x5f
        /*0022*/ 	.short	0x0101


	//----- nvinfo : EIATTR_VRC_CTA_INIT_COUNT
	.align		4
        /*0024*/ 	.byte	0x02, 0x4a
	.zero		1
	.zero		1


	//----- nvinfo : EIATTR_EXIT_INSTR_OFFSETS
	.align		4
        /*0028*/ 	.byte	0x04, 0x1c
        /*002a*/ 	.short	(.L_388 - .L_387)


	//   ....[0]....
.L_387:
        /*002c*/ 	.word	0x00000010


	//----- nvinfo : EIATTR_MAX_THREADS
	.align		4
.L_388:
        /*0030*/ 	.byte	0x04, 0x05
        /*0032*/ 	.short	(.L_390 - .L_389)
.L_389:
        /*0034*/ 	.word	0x00000100
        /*0038*/ 	.word	0x00000001
        /*003c*/ 	.word	0x00000001


	//----- nvinfo : EIATTR_CBANK_PARAM_SIZE
	.align		4
.L_390:
        /*0040*/ 	.byte	0x03, 0x19
        /*0042*/ 	.short	0x0438


	//----- nvinfo : EIATTR_PARAM_CBANK
	.align		4
        /*0044*/ 	.byte	0x04, 0x0a
        /*0046*/ 	.short	(.L_392 - .L_391)
	.align		4
.L_391:
        /*0048*/ 	.word	index@(.nv.constant0._ZN7cutlass13device_kernelIN5flash19enable_sm80_to_sm89INS1_16FlashAttnFwdSm80INS1_25CollectiveMainloopFwdSm80ILi8ELi1ELb1EN4cute5tupleIJNS5_1CILi128EEENS7_ILi96EEES8_EEELi128ENS_6half_tEfNS_4arch4Sm80ELb0ELb1ELb0ELb1ELb0ELb0ELb1ELb1EEENS1_21CollectiveEpilogueFwdINS6_IJS8_S8_S9_EEENS6_IJNS7_ILi1EEESH_SH_EEESB_SD_Li256ELb1ELb1ELb1ELb0EEENS1_36VarlenDynamicPersistentTileSchedulerILi128ELi96ELi256ELi256ELb1ELb1ELb0ELb1ELb0ELb1EEEEEEEEEvNT_6ParamsE)
        /*004c*/ 	.short	0x0380
        /*004e*/ 	.short	0x0438


	//----- nvinfo : EIATTR_SW_WAR
	.align		4
.L_392:
        /*0050*/ 	.byte	0x04, 0x36
        /*0052*/ 	.short	(.L_394 - .L_393)
.L_393:
        /*0054*/ 	.word	0x00000008
.L_394:


//--------------------- .nv.info._ZN7cutlass13device_kernelIN5flash19enable_sm80_to_sm89INS1_16FlashAttnFwdSm80INS1_25CollectiveMainloopFwdSm80ILi8ELi1ELb1EN4cute5tupleIJNS5_1CILi128EEENS7_ILi96EEES8_EEELi128ENS_6half_tEfNS_4arch4Sm80ELb0ELb1ELb0ELb1ELb0ELb1ELb1ELb1EEENS1_21CollectiveEpilogueFwdINS6_IJS8_S8_S9_EEENS6_IJNS7_ILi1EEESH_SH_EEESB_SD_Li256ELb1ELb1ELb1ELb0EEENS1_36VarlenDynamicPersistentTileSchedulerILi128ELi96ELi256ELi256ELb1ELb1ELb0ELb1ELb0ELb1EEEEEEEEEvNT_6ParamsE --------------------------
	.section	.nv.info._ZN7cutlass13device_kernelIN5flash19enable_sm80_to_sm89INS1_16FlashAttnFwdSm80INS1_25CollectiveMainloopFwdSm80ILi8ELi1ELb1EN4cute5tupleIJNS5_1CILi128EEENS7_ILi96EEES8_EEELi128ENS_6half_tEfNS_4arch4Sm80ELb0ELb1ELb0ELb1ELb0ELb1ELb1ELb1EEENS1_21CollectiveEpilogueFwdINS6_IJS8_S8_S9_EEENS6_IJNS7_ILi1EEESH_SH_EEESB_SD_Li256ELb1ELb1ELb1ELb0EEENS1_36VarlenDynamicPersistentTileSchedulerILi128ELi96ELi256ELi256ELb1ELb1ELb0ELb1ELb0ELb1EEEEEEEEEvNT_6ParamsE,"",@"SHT_CUDA_INFO"
	.sectionflags	@""
	.align	4


	//----- nvinfo : EIATTR_CUDA_API_VERSION
	.align		4
        /*0000*/ 	.byte	0x04, 0x37
        /*0002*/ 	.short	(.L_396 - .L_395)
.L_395:
        /*0004*/ 	.word	0x00000082


	//----- nvinfo : EIATTR_KPARAM_INFO
	.align		4
.L_396:
        /*0008*/ 	.byte	0x04, 0x17
        /*000a*/ 	.short	(.L_398 - .L_397)
.L_397:
        /*000c*/ 	.word	0x00000000
        /*0010*/ 	.short	0x0000
        /*0012*/ 	.short	0x0000
        /*0014*/ 	.byte	0x00, 0xf0, 0xe1, 0x10


	//----- nvinfo : EIATTR_SPARSE_MMA_MASK
	.align		4
.L_398:
        /*0018*/ 	.byte	0x03, 0x50
        /*001a*/ 	.short	0x0000


	//----- nvinfo : EIATTR_MAXREG_COUNT
	.align		4
        /*001c*/ 	.byte	0x03, 0x1b
        /*001e*/ 	.short	0x00ff


	//----- nvinfo : EIATTR_MERCURY_ISA_VERSION
	.align		4
        /*0020*/ 	.byte	0x03, 0x5f
        /*0022*/ 	.short	0x0101


	//----- nvinfo : EIATTR_VRC_CTA_INIT_COUNT
	.align		4
        /*0024*/ 	.byte	0x02, 0x4a
	.zero		1
	.zero		1


	//----- nvinfo : EIATTR_EXIT_INSTR_OFFSETS
	.align		4
        /*0028*/ 	.byte	0x04, 0x1c
        /*002a*/ 	.short	(.L_400 - .L_399)


	//   ....[0]....
.L_399:
        /*002c*/ 	.word	0x00000010


	//----- nvinfo : EIATTR_MAX_THREADS
	.align		4
.L_400:
        /*0030*/ 	.byte	0x04, 0x05
        /*0032*/ 	.short	(.L_402 - .L_401)
.L_401:
        /*0034*/ 	.word	0x00000100
        /*0038*/ 	.word	0x00000001
        /*003c*/ 	.word	0x00000001


	//----- nvinfo : EIATTR_CBANK_PARAM_SIZE
	.align		4
.L_402:
        /*0040*/ 	.byte	0x03, 0x19
        /*0042*/ 	.short	0x0438


	//----- nvinfo : EIATTR_PARAM_CBANK
	.align		4
        /*0044*/ 	.byte	0x04, 0x0a
        /*0046*/ 	.short	(.L_404 - .L_403)
	.align		4
.L_403:
        /*0048*/ 	.word	index@(.nv.constant0._ZN7cutlass13device_kernelIN5flash19enable_sm80_to_sm89INS1_16FlashAttnFwdSm80INS1_25CollectiveMainloopFwdSm80ILi8ELi1ELb1EN4cute5tupleIJNS5_1CILi128EEENS7_ILi96EEES8_EEELi128ENS_6half_tEfNS_4arch4Sm80ELb0ELb1ELb0ELb1ELb0ELb1ELb1ELb1EEENS1_21CollectiveEpilogueFwdINS6_IJS8_S8_S9_EEENS6_IJNS7_ILi1EEESH_SH_EEESB_SD_Li256ELb1ELb1ELb1ELb0EEENS1_36VarlenDynamicPersistentTileSchedulerILi128ELi96ELi256ELi256ELb1ELb1ELb0ELb1ELb0ELb1EEEEEEEEEvNT_6ParamsE)
        /*004c*/ 	.short	0x0380
        /*004e*/ 	.short	0x0438


	//----- nvinfo : EIATTR_SW_WAR
	.align		4
.L_404:
        /*0050*/ 	.byte	0x04, 0x36
        /*0052*/ 	.short	(.L_406 - .L_405)
.L_405:
        /*0054*/ 	.word	0x00000008
.L_406:


//--------------------- .nv.info._ZN7cutlass13device_kernelIN5flash19enable_sm80_to_sm89INS1_16FlashAttnFwdSm80INS1_25CollectiveMainloopFwdSm80ILi4ELi1ELb0EN4cute5tupleIJNS5_1CILi128EEENS7_ILi64EEES8_EEELi128ENS_6half_tEfNS_4arch4Sm80ELb1ELb0ELb0ELb0ELb0ELb0ELb1ELb1EEENS1_21CollectiveEpilogueFwdINS6_IJS8_S8_S9_EEENS6_IJNS7_ILi1EEESH_SH_EEESB_SD_Li128ELb0ELb1ELb1ELb0EEENS1_30DynamicPersistentTileSchedulerILi128ELi128ELb1ELb1ELb0EEEEEEEEEvNT_6ParamsE --------------------------
	.section	.nv.info._ZN7cutlass13device_kernelIN5flash19enable_sm80_to_sm89INS1_16FlashAttnFwdSm80INS1_25CollectiveMainloopFwdSm80ILi4ELi1ELb0EN4cute5tupleIJNS5_1CILi128EEENS7_ILi64EEES8_EEELi128ENS_6half_tEfNS_4arch4Sm80ELb1ELb0ELb0ELb0ELb0ELb0ELb1ELb1EEENS1_21CollectiveEpilogueFwdINS6_IJS8_S8_S9_EEENS6_IJNS7_ILi1EEESH_SH_EEESB_SD_Li128ELb0ELb1ELb1ELb0EEENS1_30DynamicPersistentTileSchedulerILi128ELi128ELb1ELb1ELb0EEEEEEEEEvNT_6ParamsE,"",@"SHT_CUDA_INFO"
	.sectionflags	@""
	.align	4


	//----- nvinfo : EIATTR_CUDA_API_VERSION
	.align		4
        /*0000*/ 	.byte	0x04, 0x37
        /*0002*/ 	.short	(.L_408 - .L_407)
.L_407:
        /*0004*/ 	.word	0x00000082


	//----- nvinfo : EIATTR_KPARAM_INFO
	.align		4
.L_408:
        /*0008*/ 	.byte	0x04, 0x17
        /*000a*/ 	.short	(.L_410 - .L_409)
.L_409:
        /*000c*/ 	.word	0x00000000
        /*0010*/ 	.short	0x0000
        /*0012*/ 	.short	0x0000
        /*0014*/ 	.byte	0x00, 0xf0, 0xa1, 0x10


	//----- nvinfo : EIATTR_SPARSE_MMA_MASK
	.align		4
.L_410:
        /*0018*/ 	.byte	0x03, 0x50
        /*001a*/ 	.short	0x0000


	//----- nvinfo : EIATTR_MAXREG_COUNT
	.align		4
        /*001c*/ 	.byte	0x03, 0x1b
        /*001e*/ 	.short	0x00ff


	//----- nvinfo : EIATTR_MERCURY_ISA_VERSION
	.align		4
        /*0020*/ 	.byte	0x03, 0x5f
        /*0022*/ 	.short	0x0101


	//----- nvinfo : EIATTR_VRC_CTA_INIT_COUNT
	.align		4
        /*0024*/ 	.byte	0x02, 0x4a
	.zero		1
	.zero		1


	//----- nvinfo : EIATTR_EXIT_INSTR_OFFSETS
	.align		4
        /*0028*/ 	.byte	0x04, 0x1c
        /*002a*/ 	.short	(.L_412 - .L_411)


	//   ....[0]....
.L_411:
        /*002c*/ 	.word	0x00000010


	//----- nvinfo : EIATTR_MAX_THREADS
	.align		4
.L_412:
        /*0030*/ 	.byte	0x04, 0x05
        /*0032*/ 	.short	(.L_414 - .L_413)
.L_413:
        /*0034*/ 	.word	0x00000080
        /*0038*/ 	.word	0x00000001
        /*003c*/ 	.word	0x00000001


	//----- nvinfo : EIATTR_CBANK_PARAM_SIZE
	.align		4
.L_414:
        /*0040*/ 	.byte	0x03, 0x19
        /*0042*/ 	.short	0x0428


	//----- nvinfo : EIATTR_PARAM_CBANK
	.align		4
        /*0044*/ 	.byte	0x04, 0x0a
        /*0046*/ 	.short	(.L_416 - .L_415)
	.align		4
.L_415:
        /*0048*/ 	.word	index@(.nv.constant0._ZN7cutlass13device_kernelIN5flash19enable_sm80_to_sm89INS1_16FlashAttnFwdSm80INS1_25CollectiveMainloopFwdSm80ILi4ELi1ELb0EN4cute5tupleIJNS5_1CILi128EEENS7_ILi64EEES8_EEELi128ENS_6half_tEfNS_4arch4Sm80ELb1ELb0ELb0ELb0ELb0ELb0ELb1ELb1EEENS1_21CollectiveEpilogueFwdINS6_IJS8_S8_S9_EEENS6_IJNS7_ILi1EEESH_SH_EEESB_SD_Li128ELb0ELb1ELb1ELb0EEENS1_30DynamicPersistentTileSchedulerILi128ELi128ELb1ELb1ELb0EEEEEEEEEvNT_6ParamsE)
        /*004c*/ 	.short	0x0380
        /*004e*/ 	.short	0x0428


	//----- nvinfo : EIATTR_SW_WAR
	.align		4
.L_416:
        /*0050*/ 	.byte	0x04, 0x36
        /*0052*/ 	.short	(.L_418 - .L_417)
.L_417:
        /*0054*/ 	.word	0x00000008
.L_418:


//--------------------- .nv.info._ZN7cutlass13device_kernelIN5flash19enable_sm80_to_sm89INS1_16FlashAttnFwdSm80INS1_25CollectiveMainloopFwdSm80ILi8ELi1ELb1EN4cute5tupleIJNS5_1CILi128EEENS7_ILi112EEES8_EEELi128ENS_6half_tEfNS_4arch4Sm80ELb1ELb0ELb0ELb1ELb0ELb0ELb1ELb1EEENS1_21CollectiveEpilogueFwdINS6_IJS8_S8_S9_EEENS6_IJNS7_ILi1EEESH_SH_EEESB_SD_Li256ELb1ELb1ELb1ELb0EEENS1_36VarlenDynamicPersistentTileSchedulerILi128ELi112ELi256ELi256ELb1ELb1ELb0ELb1ELb1ELb1EEEEEEEEEvNT_6ParamsE --------------------------
	.section	.nv.info._ZN7cutlass13device_kernelIN5flash19enable_sm80_to_sm89INS1_16FlashAttnFwdSm80INS1_25CollectiveMainloopFwdSm80ILi8ELi1ELb1EN4cute5tupleIJNS5_1CILi128EEENS7_ILi112EEES8_EEELi128ENS_6half_tEfNS_4arch4Sm80ELb1ELb0ELb0ELb1ELb0ELb0ELb1ELb1EEENS1_21CollectiveEpilogueFwdINS6_IJS8_S8_S9_EEENS6_IJNS7_ILi1EEESH_SH_EEESB_SD_Li256ELb1ELb1ELb1ELb0EEENS1_36VarlenDynamicPersistentTileSchedulerILi128ELi112ELi256ELi256ELb1ELb1ELb0ELb1ELb1ELb1EEEEEEEEEvNT_6ParamsE,"",@"SHT_CUDA_INFO"
	.sectionflags	@""
	.align	4


	//----- nvinfo : EIATTR_CUDA_API_VERSION
	.align		4
        /*0000*/ 	.byte	0x04, 0x37
        /*0002*/ 	.short	(.L_420 - .L_419)
.L_419:
        /*0004*/ 	.word	0x00000082


	//----- nvinfo : EIATTR_KPARAM_INFO
	.align		4
.L_420:
        /*0008*/ 	.byte	0x04, 0x17
        /*000a*/ 	.short	(.L_422 - .L_421)
.L_421:
        /*000c*/ 	.word	0x00000000
        /*0010*/ 	.short	0x0000
        /*0012*/ 	.short	0x0000
        /*0014*/ 	.byte	0x00, 0xf0, 0xe1, 0x10


	//----- nvinfo : EIATTR_SPARSE_MMA_MASK
	.align		4
.L_422:
        /*0018*/ 	.byte	0x03, 0x50
        /*001a*/ 	.short	0x0000


	//----- nvinfo : EIATTR_MAXREG_COUNT
	.align		4
        /*001c*/ 	.byte	0x03, 0x1b
        /*001e*/ 	.short	0x00ff


	//----- nvinfo : EIATTR_MERCURY_ISA_VERSION
	.align		4
        /*0020*/ 	.byte	0x03, 0x5f
        /*0022*/ 	.short	0x0101


	//----- nvinfo : EIATTR_VRC_CTA_INIT_COUNT
	.align		4
        /*0024*/ 	.byte	0x02, 0x4a
	.zero		1
	.zero		1


	//----- nvinfo : EIATTR_EXIT_INSTR_OFFSETS
	.align		4
        /*0028*/ 	.byte	0x04, 0x1c
        /*002a*/ 	.short	(.L_424 - .L_423)


	//   ....[0]....
.L_423:
        /*002c*/ 	.word	0x00000010


	//----- nvinfo : EIATTR_MAX_THREADS
	.align		4
.L_424:
        /*0030*/ 	.byte	0x04, 0x05
        /*0032*/ 	.short	(.L_426 - .L_425)
.L_425:
        /*0034*/ 	.word	0x00000100
        /*0038*/ 	.word	0x00000001
        /*003c*/ 	.word	0x00000001


	//----- nvinfo : EIATTR_CBANK_PARAM_SIZE
	.align		4
.L_426:
        /*0040*/ 	.byte	0x03, 0x19
        /*0042*/ 	.short	0x0438


	//----- nvinfo : EIATTR_PARAM_CBANK
	.align		4
        /*0044*/ 	.byte	0x04, 0x0a
        /*0046*/ 	.short	(.L_428 - .L_427)
	.align		4
.L_427:
        /*0048*/ 	.word	index@(.nv.constant0._ZN7cutlass13device_kernelIN5flash19enable_sm80_to_sm89INS1_16FlashAttnFwdSm80INS1_25CollectiveMainloopFwdSm80ILi8ELi1ELb1EN4cute5tupleIJNS5_1CILi128EEENS7_ILi112EEES8_EEELi128ENS_6half_tEfNS_4arch4Sm80ELb1ELb0ELb0ELb1ELb0ELb0ELb1ELb1EEENS1_21CollectiveEpilogueFwdINS6_IJS8_S8_S9_EEENS6_IJNS7_ILi1EEESH_SH_EEESB_SD_Li256ELb1ELb1ELb1ELb0EEENS1_36VarlenDynamicPersistentTileSchedulerILi128ELi112ELi256ELi256ELb1ELb1ELb0ELb1ELb1ELb1EEEEEEEEEvNT_6ParamsE)
        /*004c*/ 	.short	0x0380
        /*004e*/ 	.short	0x0438


	//----- nvinfo : EIATTR_SW_WAR
	.align		4
.L_428:
        /*0050*/ 	.byte	0x04, 0x36
        /*0052*/ 	.short	(.L_430 - .L_429)
.L_429:
        /*0054*/ 	.word	0x00000008
.L_430:


//--------------------- .nv.info._ZN7cutlass13device_kernelIN5flash19enable_sm80_to_sm89INS1_16FlashAttnFwdSm80INS1_25CollectiveMainloopFwdSm80ILi8ELi1ELb1EN4cute5tupleIJNS5_1CILi128EEENS7_ILi112EEES8_EEELi128ENS_6half_tEfNS_4arch4Sm80ELb1ELb0ELb0ELb1ELb0ELb1ELb1ELb1EEENS1_21CollectiveEpilogueFwdINS6_IJS8_S8_S9_EEENS6_IJNS7_ILi1EEESH_SH_EEESB_SD_Li256ELb1ELb1ELb1ELb0EEENS1_36VarlenDynamicPersistentTileSchedulerILi128ELi112ELi256ELi256ELb1ELb1ELb0ELb1ELb1ELb1EEEEEEEEEvNT_6ParamsE --------------------------
	.section	.nv.info._ZN7cutlass13device_kernelIN5flash19enable_sm80_to_sm89INS1_16FlashAttnFwdSm80INS1_25CollectiveMainloopFwdSm80ILi8ELi1ELb1EN4cute5tupleIJNS5_1CILi128EEENS7_ILi112EEES8_EEELi128ENS_6half_tEfNS_4arch4Sm80ELb1ELb0ELb0ELb1ELb0ELb1ELb1ELb1EEENS1_21CollectiveEpilogueFwdINS6_IJS8_S8_S9_EEENS6_IJNS7_ILi1EEESH_SH_EEESB_SD_Li256ELb1ELb1ELb1ELb0EEENS1_36VarlenDynamicPersistentTileSchedulerILi128ELi112ELi256ELi256ELb1ELb1ELb0ELb1ELb1ELb1EEEEEEEEEvNT_6ParamsE,"",@"SHT_CUDA_INFO"
	.sectionflags	@""
	.align	4


	//----- nvinfo : EIATTR_CUDA_API_VERSION
	.align		4
        /*0000*/ 	.byte	0x04, 0x37
        /*0002*/ 	.short	(.L_432 - .L_431)
.L_431:
        /*0004*/ 	.word	0x00000082


	//----- nvinfo : EIATTR_KPARAM_INFO
	.align		4
.L_432:
        /*0008*/ 	.byte	0x04, 0x17
        /*000a*/ 	.short	(.L_434 - .L_433)
.L_433:
        /*000c*/ 	.word	0x00000000
        /*0010*/ 	.short	0x0000
        /*0012*/ 	.short	0x0000
        /*0014*/ 	.byte	0x00, 0xf0, 0xe1, 0x10


	//----- nvinfo : EIATTR_SPARSE_MMA_MASK
	.align		4
.L_434:
        /*0018*/ 	.byte	0x03, 0x50
        /*001a*/ 	.short	0x0000


	//----- nvinfo : EIATTR_MAXREG_COUNT
	.align		4
        /*001c*/ 	.byte	0x03, 0x1b
        /*001e*/ 	.short	0x00ff


	//----- nvinfo : EIATTR_MERCURY_ISA_VERSION
	.align		4
        /*0020*/ 	.byte	0x03, 0x5f
        /*0022*/ 	.short	0x0101


	//----- nvinfo : EIATTR_VRC_CTA_INIT_COUNT
	.align		4
        /*0024*/ 	.byte	0x02, 0x4a
	.zero		1
	.zero		1


	//----- nvinfo : EIATTR_EXIT_INSTR_OFFSETS
	.align		4
        /*0028*/ 	.byte	0x04, 0x1c
        /*002a*/ 	.short	(.L_436 - .L_435)


	//   ....[0]....
.L_435:
        /*002c*/ 	.word	0x00000010


	//----- nvinfo : EIATTR_MAX_THREADS
	.align		4
.L_436:
        /*0030*/ 	.byte	0x04, 0x05
        /*0032*/ 	.short	(.L_438 - .L_437)
.L_437:
        /*0034*/ 	.word	0x00000100
        /*0038*/ 	.word	0x00000001
        /*003c*/ 	.word	0x00000001


	//----- nvinfo : EIATTR_CBANK_PARAM_SIZE
	.align		4
.L_438:
        /*0040*/ 	.byte	0x03, 0x19
        /*0042*/ 	.short	0x0438


	//----- nvinfo : EIATTR_PARAM_CBANK
	.align		4
        /*0044*/ 	.byte	0x04, 0x0a
        /*0046*/ 	.short	(.L_440 - .L_439)
	.align		4
.L_439:
        /*0048*/ 	.word	index@(.nv.constant0._ZN7cutlass13device_kernelIN5flash19enable_sm80_to_sm89INS1_16FlashAttnFwdSm80INS1_25CollectiveMainloopFwdSm80ILi8ELi1ELb1EN4cute5tupleIJNS5_1CILi128EEENS7_ILi112EEES8_EEELi128ENS_6half_tEfNS_4arch4Sm80ELb1ELb0ELb0ELb1ELb0ELb1ELb1ELb1EEENS1_21CollectiveEpilogueFwdINS6_IJS8_S8_S9_EEENS6_IJNS7_ILi1EEESH_SH_EEESB_SD_Li256ELb1ELb1ELb1ELb0EEENS1_36VarlenDynamicPersistentTileSchedulerILi128ELi112ELi256ELi256ELb1ELb1ELb0ELb1ELb1ELb1EEEEEEEEEvNT_6ParamsE)
        /*004c*/ 	.short	0x0380
        /*004e*/ 	.short	0x0438


	//----- nvinfo : EIATTR_SW_WAR
	.align		4
.L_440:
        /*0050*/ 	.byte	0x04, 0x36
        /*0052*/ 	.short	(.L_442 - .L_441)
.L_441:
        /*0054*/ 	.word	0x00000008
.L_442:


//--------------------- .nv.callgraph             --------------------------
	.section	.nv.callgraph,"",@"SHT_CUDA_CALLGRAPH"
	.align	4
	.sectionentsize	8
	.align		4
        /*0000*/ 	.word	0x00000000
	.align		4
        /*0004*/ 	.word	0xffffffff
	.align		4
        /*0008*/ 	.word	0x00000000
	.align		4
        /*000c*/ 	.word	0xfffffffe
	.align		4
        /*0010*/ 	.word	0x00000000
	.align		4
        /*0014*/ 	.word	0xfffffffd
	.align		4
        /*0018*/ 	.word	0x00000000
	.align		4
        /*001c*/ 	.word	0xfffffffc


//--------------------- .nv.constant4             --------------------------
	.section	.nv.constant4,"a",@progbits
	.align	8
	.align		8
.nv.constant4:
        /*0000*/ 	.dword	_ZN83_INTERNAL_d107419c_47_flash_fwd_hdim128_fp16_split_softcapall_sm80_cu_bdbb69e5_30414cuda3std3__45__cpo5beginE
	.align		8
        /*0008*/ 	.dword	_ZN83_INTERNAL_d107419c_47_flash_fwd_hdim128_fp16_split_softcapall_sm80_cu_bdbb69e5_30414cuda3std3__45__cpo3endE
	.align		8
        /*0010*/ 	.dword	_ZN83_INTERNAL_d107419c_47_flash_fwd_hdim128_fp16_split_softcapall_sm80_cu_bdbb69e5_30414cuda3std3__45__cpo6cbeginE
	.align		8
        /*0018*/ 	.dword	_ZN83_INTERNAL_d107419c_47_flash_fwd_hdim128_fp16_split_softcapall_sm80_cu_bdbb69e5_30414cuda3std3__45__cpo4cendE
	.align		8
        /*0020*/ 	.dword	_ZN83_INTERNAL_d107419c_47_flash_fwd_hdim128_fp16_split_softcapall_sm80_cu_bdbb69e5_30414cuda3std3__485_GLOBAL__N__d107419c_47_flash_fwd_hdim128_fp16_split_softcapall_sm80_cu_bdbb69e5_30416ignoreE
	.align		8
        /*0028*/ 	.dword	_ZN83_INTERNAL_d107419c_47_flash_fwd_hdim128_fp16_split_softcapall_sm80_cu_bdbb69e5_30414cuda3std3__419piecewise_constructE
	.align		8
        /*0030*/ 	.dword	_ZN83_INTERNAL_d107419c_47_flash_fwd_hdim128_fp16_split_softcapall_sm80_cu_bdbb69e5_30414cuda3std3__48in_placeE
	.align		8
        /*0038*/ 	.dword	_ZN83_INTERNAL_d107419c_47_flash_fwd_hdim128_fp16_split_softcapall_sm80_cu_bdbb69e5_30414cuda3std6ranges3__45__cpo4swapE
	.align		8
        /*0040*/ 	.dword	_ZN83_INTERNAL_d107419c_47_flash_fwd_hdim128_fp16_split_softcapall_sm80_cu_bdbb69e5_30414cuda3std6ranges3__45__cpo9iter_moveE
	.align		8
        /*0048*/ 	.dword	_ZN83_INTERNAL_d107419c_47_flash_fwd_hdim128_fp16_split_softcapall_sm80_cu_bdbb69e5_30414cute7productE
	.align		8
        /*0050*/ 	.dword	_ZN83_INTERNAL_d107419c_47_flash_fwd_hdim128_fp16_split_softcapall_sm80_cu_bdbb69e5_30414cute1_E


//--------------------- .text._ZN7cutlass13device_kernelIN5flash19enable_sm80_to_sm89INS1_16FlashAttnFwdSm80INS1_25CollectiveMainloopFwdSm80ILi8ELi1ELb1EN4cute5tupleIJNS5_1CILi128EEES8_S8_EEELi128ENS_6half_tEfNS_4arch4Sm80ELb0ELb0ELb1ELb0ELb0ELb0ELb1ELb1EEENS1_21CollectiveEpilogueFwdIS9_NS6_IJNS7_ILi1EEESF_SF_EEESA_SC_Li256ELb0ELb1ELb1ELb0EEENS1_19SingleTileSchedulerILb0ELb1ELb1ELi128EEEEEEEEEvNT_6ParamsE --------------------------
	.section	.text._ZN7cutlass13device_kernelIN5flash19enable_sm80_to_sm89INS1_16FlashAttnFwdSm80INS1_25CollectiveMainloopFwdSm80ILi8ELi1ELb1EN4cute5tupleIJNS5_1CILi128EEES8_S8_EEELi128ENS_6half_tEfNS_4arch4Sm80ELb0ELb0ELb1ELb0ELb0ELb0ELb1ELb1EEENS1_21CollectiveEpilogueFwdIS9_NS6_IJNS7_ILi1EEESF_SF_EEESA_SC_Li256ELb0ELb1ELb1ELb0EEENS1_19SingleTileSchedulerILb0ELb1ELb1ELi128EEEEEEEEEvNT_6ParamsE,"ax",@progbits
	.align	128
.text._ZN7cutlass13device_kernelIN5flash19enable_sm80_to_sm89INS1_16FlashAttnFwdSm80INS1_25CollectiveMainloopFwdSm80ILi8ELi1ELb1EN4cute5tupleIJNS5_1CILi128EEES8_S8_EEELi128ENS_6half_tEfNS_4arch4Sm80ELb0ELb0ELb1ELb0ELb0ELb0ELb1ELb1EEENS1_21CollectiveEpilogueFwdIS9_NS6_IJNS7_ILi1EEESF_SF_EEESA_SC_Li256ELb0ELb1ELb1ELb0EEENS1_19SingleTileSchedulerILb0ELb1ELb1ELi128EEEEEEEEEvNT_6ParamsE:
        .type           _ZN7cutlass13device_kernelIN5flash19enable_sm80_to_sm89INS1_16FlashAttnFwdSm80INS1_25CollectiveMainloopFwdSm80ILi8ELi1ELb1EN4cute5tupleIJNS5_1CILi128EEES8_S8_EEELi128ENS_6half_tEfNS_4arch4Sm80ELb0ELb0ELb1ELb0ELb0ELb0ELb1ELb1EEENS1_21CollectiveEpilogueFwdIS9_NS6_IJNS7_ILi1EEESF_SF_EEESA_SC_Li256ELb0ELb1ELb1ELb0EEENS1_19SingleTileSchedulerILb0ELb1ELb1ELi128EEEEEEEEEvNT_6ParamsE,@function
        .size           _ZN7cutlass13device_kernelIN5flash19enable_sm80_to_sm89INS1_16FlashAttnFwdSm80INS1_25CollectiveMainloopFwdSm80ILi8ELi1ELb1EN4cute5tupleIJNS5_1CILi128EEES8_S8_EEELi128ENS_6half_tEfNS_4arch4Sm80ELb0ELb0ELb1ELb0ELb0ELb0ELb1ELb1EEENS1_21CollectiveEpilogueFwdIS9_NS6_IJNS7_ILi1EEESF_SF_EEESA_SC_Li256ELb0ELb1ELb1ELb0EEENS1_19SingleTileSchedulerILb0ELb1ELb1ELi128EEEEEEEEEvNT_6ParamsE,(.L_x_24 - _ZN7cutlass13device_kernelIN5flash19enable_sm80_to_sm89INS1_16FlashAttnFwdSm80INS1_25CollectiveMainloopFwdSm80ILi8ELi1ELb1EN4cute5tupleIJNS5_1CILi128EEES8_S8_EEELi128ENS_6half_tEfNS_4arch4Sm80ELb0ELb0ELb1ELb0ELb0ELb0ELb1ELb1EEENS1_21CollectiveEpilogueFwdIS9_NS6_IJNS7_ILi1EEESF_SF_EEESA_SC_Li256ELb0ELb1ELb1ELb0EEENS1_19SingleTileSchedulerILb0ELb1ELb1ELi128EEEEEEEEEvNT_6ParamsE)
        .other          _ZN7cutlass13device_kernelIN5flash19enable_sm80_to_sm89INS1_16FlashAttnFwdSm80INS1_25CollectiveMainloopFwdSm80ILi8ELi1ELb1EN4cute5tupleIJNS5_1CILi128EEES8_S8_EEELi128ENS_6half_tEfNS_4arch4Sm80ELb0ELb0ELb1ELb0ELb0ELb0ELb1ELb1EEENS1_21CollectiveEpilogueFwdIS9_NS6_IJNS7_ILi1EEESF_SF_EEESA_SC_Li256ELb0ELb1ELb1ELb0EEENS1_19SingleTileSchedulerILb0ELb1ELb1ELi128EEEEEEEEEvNT_6ParamsE,@"STO_CUDA_ENTRY STV_DEFAULT"
_ZN7cutlass13device_kernelIN5flash19enable_sm80_to_sm89INS1_16FlashAttnFwdSm80INS1_25CollectiveMainloopFwdSm80ILi8ELi1ELb1EN4cute5tupleIJNS5_1CILi128EEES8_S8_EEELi128ENS_6half_tEfNS_4arch4Sm80ELb0ELb0ELb1ELb0ELb0ELb0ELb1ELb1EEENS1_21CollectiveEpilogueFwdIS9_NS6_IJNS7_ILi1EEESF_SF_EEESA_SC_Li256ELb0ELb1ELb1ELb0EEENS1_19SingleTileSchedulerILb0ELb1ELb1ELi128EEEEEEEEEvNT_6ParamsE:
[----:B------:R-:W-:Y:S01]  /*0000*/  LDC R1, c[0x0][0x37c] ;  /* 0x0000df00ff017b82 */ /* 0x000fe20000000800 */
[----:B------:R-:W-:Y:S05]  /*0010*/  EXIT ;  /* 0x000000000000794d */ /* 0x000fea0003800000 */
.L_x_0:
[----:B------:R-:W-:-:S00]  /*0020*/  BRA `(.L_x_0) ;  /* 0xfffffffc00fc7947 */ /* 0x000fc0000383ffff */
[----:B------:R-:W-:-:S00]  /*0030*/  NOP ;  /* 0x0000000000007918 */ /* 0x000fc00000000000 */
        /* <DEDUP_REMOVED lines=12> */
.L_x_24:


//--------------------- .text._ZN7cutlass13device_kernelIN5flash19enable_sm80_to_sm89INS1_16FlashAttnFwdSm80INS1_25CollectiveMainloopFwdSm80ILi8ELi1ELb1EN4cute5tupleIJNS5_1CILi128EEENS7_ILi96EEES8_EEELi128ENS_6half_tEfNS_4arch4Sm80ELb0ELb1ELb1ELb0ELb0ELb0ELb1ELb1EEENS1_21CollectiveEpilogueFwdINS6_IJS8_S8_S9_EEENS6_IJNS7_ILi1EEESH_SH_EEESB_SD_Li256ELb0ELb1ELb1ELb0EEENS1_19SingleTileSchedulerILb0ELb1ELb1ELi128EEEEEEEEEvNT_6ParamsE --------------------------
	.section	.text._ZN7cutlass13device_kernelIN5flash19enable_sm80_to_sm89INS1_16FlashAttnFwdSm80INS1_25CollectiveMainloopFwdSm80ILi8ELi1ELb1EN4cute5tupleIJNS5_1CILi128EEENS7_ILi96EEES8_EEELi128ENS_6half_tEfNS_4arch4Sm80ELb0ELb1ELb1ELb0ELb0ELb0ELb1ELb1EEENS1_21CollectiveEpilogueFwdINS6_IJS8_S8_S9_EEENS6_IJNS7_ILi1EEESH_SH_EEESB_SD_Li256ELb0ELb1ELb1ELb0EEENS1_19SingleTileSchedulerILb0ELb1ELb1ELi128EEEEEEEEEvNT_6ParamsE,"ax",@progbits
	.align	128
.text._ZN7cutlass13device_kernelIN5flash19enable_sm80_to_sm89INS1_16FlashAttnFwdSm80INS1_25CollectiveMainloopFwdSm80ILi8ELi1ELb1EN4cute5tupleIJNS5_1CILi128EEENS7_ILi96EEES8_EEELi128ENS_6half_tEfNS_4arch4Sm80ELb0ELb1ELb1ELb0ELb0ELb0ELb1ELb1EEENS1_21CollectiveEpilogueFwdINS6_IJS8_S8_S9_EEENS6_IJNS7_ILi1EEESH_SH_EEESB_SD_Li256ELb0ELb1ELb1ELb0EEENS1_19SingleTileSchedulerILb0ELb1ELb1ELi128EEEEEEEEEvNT_6ParamsE:
        .type           _ZN7cutlass13device_kernelIN5flash19enable_sm80_to_sm89INS1_16FlashAttnFwdSm80INS1_25CollectiveMainloopFwdSm80ILi8ELi1ELb1EN4cute5tupleIJNS5_1CILi128EEENS7_ILi96EEES8_EEELi128ENS_6half_tEfNS_4arch4Sm80ELb0ELb1ELb1ELb0ELb0ELb0ELb1ELb1EEENS1_21CollectiveEpilogueFwdINS6_IJS8_S8_S9_EEENS6_IJNS7_ILi1EEESH_SH_EEESB_SD_Li256ELb0ELb1ELb1ELb0EEENS1_19SingleTileSchedulerILb0ELb1ELb1ELi128EEEEEEEEEvNT_6ParamsE,@function
        .size           _ZN7cutlass13device_kernelIN5flash19enable_sm80_to_sm89INS1_16FlashAttnFwdSm80INS1_25CollectiveMainloopFwdSm80ILi8ELi1ELb1EN4cute5tupleIJNS5_1CILi128EEENS7_ILi96EEES8_EEELi128ENS_6half_tEfNS_4arch4Sm80ELb0ELb1ELb1ELb0ELb0ELb0ELb1ELb1EEENS1_21CollectiveEpilogueFwdINS6_IJS8_S8_S9_EEENS6_IJNS7_ILi1EEESH_SH_EEESB_SD_Li256ELb0ELb1ELb1ELb0EEENS1_19SingleTileSchedulerILb0ELb1ELb1ELi128EEEEEEEEEvNT_6ParamsE,(.L_x_25 - _ZN7cutlass13device_kernelIN5flash19enable_sm80_to_sm89INS1_16FlashAttnFwdSm80INS1_25CollectiveMainloopFwdSm80ILi8ELi1ELb1EN4cute5tupleIJNS5_1CILi128EEENS7_ILi96EEES8_EEELi128ENS_6half_tEfNS_4arch4Sm80ELb0ELb1ELb1ELb0ELb0ELb0ELb1ELb1EEENS1_21CollectiveEpilogueFwdINS6_IJS8_S8_S9_EEENS6_IJNS7_ILi1EEESH_SH_EEESB_SD_Li256ELb0ELb1ELb1ELb0EEENS1_19SingleTileSchedulerILb0ELb1ELb1ELi128EEEEEEEEEvNT_6ParamsE)
        .other          _ZN7cutlass13device_kernelIN5flash19enable_sm80_to_sm89INS1_16FlashAttnFwdSm80INS1_25CollectiveMainloopFwdSm80ILi8ELi1ELb1EN4cute5tupleIJNS5_1CILi128EEENS7_ILi96EEES8_EEELi128ENS_6half_tEfNS_4arch4Sm80ELb0ELb1ELb1ELb0ELb0ELb0ELb1ELb1EEENS1_21CollectiveEpilogueFwdINS6_IJS8_S8_S9_EEENS6_IJNS7_ILi1EEESH_SH_EEESB_SD_Li256ELb0ELb1ELb1ELb0EEENS1_19SingleTileSchedulerILb0ELb1ELb1ELi128EEEEEEEEEvNT_6ParamsE,@"STO_CUDA_ENTRY STV_DEFAULT"
_ZN7cutlass13device_kernelIN5flash19enable_sm80_to_sm89INS1_16FlashAttnFwdSm80INS1_25CollectiveMainloopFwdSm80ILi8ELi1ELb1EN4cute5tupleIJNS5_1CILi128EEENS7_ILi96EEES8_EEELi128ENS_6half_tEfNS_4arch4Sm80ELb0ELb1ELb1ELb0ELb0ELb0ELb1ELb1EEENS1_21CollectiveEpilogueFwdINS6_IJS8_S8_S9_EEENS6_IJNS7_ILi1EEESH_SH_EEESB_SD_Li256ELb0ELb1ELb1ELb0EEENS1_19SingleTileSchedulerILb0ELb1ELb1ELi128EEEEEEEEEvNT_6ParamsE:
[----:B------:R-:W-:Y:S01]  /*0000*/  LDC R1, c[0x0][0x37c] ;  /* 0x0000df00ff017b82 */ /* 0x000fe20000000800 */
[----:B------:R-:W-:Y:S05]  /*0010*/  EXIT ;  /* 0x000000000000794d */ /* 0x000fea0003800000 */
.L_x_1:
        /* <DEDUP_REMOVED lines=14> */
.L_x_25:


//--------------------- .text._ZN7cutlass13device_kernelIN5flash19enable_sm80_to_sm89INS1_16FlashAttnFwdSm80INS1_25CollectiveMainloopFwdSm80ILi8ELi1ELb1EN4cute5tupleIJNS5_1CILi128EEES8_S8_EEELi128ENS_6half_tEfNS_4arch4Sm80ELb1ELb0ELb1ELb0ELb0ELb0ELb1ELb1EEENS1_21CollectiveEpilogueFwdIS9_NS6_IJNS7_ILi1EEESF_SF_EEESA_SC_Li256ELb0ELb1ELb1ELb0EEENS1_30DynamicPersistentTileSchedulerILi256ELi256ELb1ELb1ELb0EEEEEEEEEvNT_6ParamsE --------------------------
	.section	.text._ZN7cutlass13device_kernelIN5flash19enable_sm80_to_sm89INS1_16FlashAttnFwdSm80INS1_25CollectiveMainloopFwdSm80ILi8ELi1ELb1EN4cute5tupleIJNS5_1CILi128EEES8_S8_EEELi128ENS_6half_tEfNS_4arch4Sm80ELb1ELb0ELb1ELb0ELb0ELb0ELb1ELb1EEENS1_21CollectiveEpilogueFwdIS9_NS6_IJNS7_ILi1EEESF_SF_EEESA_SC_Li256ELb0ELb1ELb1ELb0EEENS1_30DynamicPersistentTileSchedulerILi256ELi256ELb1ELb1ELb0EEEEEEEEEvNT_6ParamsE,"ax",@progbits
	.align	128
.text._ZN7cutlass13device_kernelIN5flash19enable_sm80_to_sm89INS1_16FlashAttnFwdSm80INS1_25CollectiveMainloopFwdSm80ILi8ELi1ELb1EN4cute5tupleIJNS5_1CILi128EEES8_S8_EEELi128ENS_6half_tEfNS_4arch4Sm80ELb1ELb0ELb1ELb0ELb0ELb0ELb1ELb1EEENS1_21CollectiveEpilogueFwdIS9_NS6_IJNS7_ILi1EEESF_SF_EEESA_SC_Li256ELb0ELb1ELb1ELb0EEENS1_30DynamicPersistentTileSchedulerILi256ELi256ELb1ELb1ELb0EEEEEEEEEvNT_6ParamsE:
        .type           _ZN7cutlass13device_kernelIN5flash19enable_sm80_to_sm89INS1_16FlashAttnFwdSm80INS1_25CollectiveMainloopFwdSm80ILi8ELi1ELb1EN4cute5tupleIJNS5_1CILi128EEES8_S8_EEELi128ENS_6half_tEfNS_4arch4Sm80ELb1ELb0ELb1ELb0ELb0ELb0ELb1ELb1EEENS1_21CollectiveEpilogueFwdIS9_NS6_IJNS7_ILi1EEESF_SF_EEESA_SC_Li256ELb0ELb1ELb1ELb0EEENS1_30DynamicPersistentTileSchedulerILi256ELi256ELb1ELb1ELb0EEEEEEEEEvNT_6ParamsE,@function
        .size           _ZN7cutlass13device_kernelIN5flash19enable_sm80_to_sm89INS1_16FlashAttnFwdSm80INS1_25CollectiveMainloopFwdSm80ILi8ELi1ELb1EN4cute5tupleIJNS5_1CILi128EEES8_S8_EEELi128ENS_6half_tEfNS_4arch4Sm80ELb1ELb0ELb1ELb0ELb0ELb0ELb1ELb1EEENS1_21CollectiveEpilogueFwdIS9_NS6_IJNS7_ILi1EEESF_SF_EEESA_SC_Li256ELb0ELb1ELb1ELb0EEENS1_30DynamicPersistentTileSchedulerILi256ELi256ELb1ELb1ELb0EEEEEEEEEvNT_6ParamsE,(.L_x_26 - _ZN7cutlass13device_kernelIN5flash19enable_sm80_to_sm89INS1_16FlashAttnFwdSm80INS1_25CollectiveMainloopFwdSm80ILi8ELi1ELb1EN4cute5tupleIJNS5_1CILi128EEES8_S8_EEELi128ENS_6half_tEfNS_4arch4Sm80ELb1ELb0ELb1ELb0ELb0ELb0ELb1ELb1EEENS1_21CollectiveEpilogueFwdIS9_NS6_IJNS7_ILi1EEESF_SF_EEESA_SC_Li256ELb0ELb1ELb1ELb0EEENS1_30DynamicPersistentTileSchedulerILi256ELi256ELb1ELb1ELb0EEEEEEEEEvNT_6ParamsE)
        .other          _ZN7cutlass13device_kernelIN5flash19enable_sm80_to_sm89INS1_16FlashAttnFwdSm80INS1_25CollectiveMainloopFwdSm80ILi8ELi1ELb1EN4cute5tupleIJNS5_1CILi128EEES8_S8_EEELi128ENS_6half_tEfNS_4arch4Sm80ELb1ELb0ELb1ELb0ELb0ELb0ELb1ELb1EEENS1_21CollectiveEpilogueFwdIS9_NS6_IJNS7_ILi1EEESF_SF_EEESA_SC_Li256ELb0ELb1ELb1ELb0EEENS1_30DynamicPersistentTileSchedulerILi256ELi256ELb1ELb1ELb0EEEEEEEEEvNT_6ParamsE,@"STO_CUDA_ENTRY STV_DEFAULT"
_ZN7cutlass13device_kernelIN5flash19enable_sm80_to_sm89INS1_16FlashAttnFwdSm80INS1_25CollectiveMainloopFwdSm80ILi8ELi1ELb1EN4cute5tupleIJNS5_1CILi128EEES8_S8_EEELi128ENS_6half_tEfNS_4arch4Sm80ELb1ELb0ELb1ELb0ELb0ELb0ELb1ELb1EEENS1_21CollectiveEpilogueFwdIS9_NS6_IJNS7_ILi1EEESF_SF_EEESA_SC_Li256ELb0ELb1ELb1ELb0EEENS1_30DynamicPersistentTileSchedulerILi256ELi256ELb1ELb1ELb0EEEEEEEEEvNT_6ParamsE:
[----:B------:R-:W-:Y:S01]  /*0000*/  LDC R1, c[0x0][0x37c] ;  /* 0x0000df00ff017b82 */ /* 0x000fe20000000800 */
[----:B------:R-:W-:Y:S05]  /*0010*/  EXIT ;  /* 0x000000000000794d */ /* 0x000fea0003800000 */
.L_x_2:
        /* <DEDUP_REMOVED lines=14> */
.L_x_26:


//--------------------- .text._ZN7cutlass13device_kernelIN5flash19enable_sm80_to_sm89INS1_16FlashAttnFwdSm80INS1_25CollectiveMainloopFwdSm80ILi4ELi1ELb0EN4cute5tupleIJNS5_1CILi128EEENS7_ILi64EEES8_EEELi128ENS_6half_tEfNS_4arch4Sm80ELb0ELb0ELb1ELb0ELb0ELb0ELb1ELb1EEENS1_21CollectiveEpilogueFwdINS6_IJS8_S8_S9_EEENS6_IJNS7_ILi1EEESH_SH_EEESB_SD_Li128ELb0ELb1ELb1ELb0EEENS1_19SingleTileSchedulerILb0ELb1ELb1ELi128EEEEEEEEEvNT_6ParamsE --------------------------
	.section	.text._ZN7cutlass13device_kernelIN5flash19enable_sm80_to_sm89INS1_16FlashAttnFwdSm80INS1_25CollectiveMainloopFwdSm80ILi4ELi1ELb0EN4cute5tupleIJNS5_1CILi128EEENS7_ILi64EEES8_EEELi128ENS_6half_tEfNS_4arch4Sm80ELb0ELb0ELb1ELb0ELb0ELb0ELb1ELb1EEENS1_21CollectiveEpilogueFwdINS6_IJS8_S8_S9_EEENS6_IJNS7_ILi1EEESH_SH_EEESB_SD_Li128ELb0ELb1ELb1ELb0EEENS1_19SingleTileSchedulerILb0ELb1ELb1ELi128EEEEEEEEEvNT_6ParamsE,"ax",@progbits
	.align	128
.text._ZN7cutlass13device_kernelIN5flash19enable_sm80_to_sm89INS1_16FlashAttnFwdSm80INS1_25CollectiveMainloopFwdSm80ILi4ELi1ELb0EN4cute5tupleIJNS5_1CILi128EEENS7_ILi64EEES8_EEELi128ENS_6half_tEfNS_4arch4Sm80ELb0ELb0ELb1ELb0ELb0ELb0ELb1ELb1EEENS1_21CollectiveEpilogueFwdINS6_IJS8_S8_S9_EEENS6_IJNS7_ILi1EEESH_SH_EEESB_SD_Li128ELb0ELb1ELb1ELb0EEENS1_19SingleTileSchedulerILb0ELb1ELb1ELi128EEEEEEEEEvNT_6ParamsE:
        .type           _ZN7cutlass13device_kernelIN5flash19enable_sm80_to_sm89INS1_16FlashAttnFwdSm80INS1_25CollectiveMainloopFwdSm80ILi4ELi1ELb0EN4cute5tupleIJNS5_1CILi128EEENS7_ILi64EEES8_EEELi128ENS_6half_tEfNS_4arch4Sm80ELb0ELb0ELb1ELb0ELb0ELb0ELb1ELb1EEENS1_21CollectiveEpilogueFwdINS6_IJS8_S8_S9_EEENS6_IJNS7_ILi1EEESH_SH_EEESB_SD_Li128ELb0ELb1ELb1ELb0EEENS1_19SingleTileSchedulerILb0ELb1ELb1ELi128EEEEEEEEEvNT_6ParamsE,@function
        .size           _ZN7cutlass13device_kernelIN5flash19enable_sm80_to_sm89INS1_16FlashAttnFwdSm80INS1_25CollectiveMainloopFwdSm80ILi4ELi1ELb0EN4cute5tupleIJNS5_1CILi128EEENS7_ILi64EEES8_EEELi128ENS_6half_tEfNS_4arch4Sm80ELb0ELb0ELb1ELb0ELb0ELb0ELb1ELb1EEENS1_21CollectiveEpilogueFwdINS6_IJS8_S8_S9_EEENS6_IJNS7_ILi1EEESH_SH_EEESB_SD_Li128ELb0ELb1ELb1ELb0EEENS1_19SingleTileSchedulerILb0ELb1ELb1ELi128EEEEEEEEEvNT_6ParamsE,(.L_x_27 - _ZN7cutlass13device_kernelIN5flash19enable_sm80_to_sm89INS1_16FlashAttnFwdSm80INS1_25CollectiveMainloopFwdSm80ILi4ELi1ELb0EN4cute5tupleIJNS5_1CILi128EEENS7_ILi64EEES8_EEELi128ENS_6half_tEfNS_4arch4Sm80ELb0ELb0ELb1ELb0ELb0ELb0ELb1ELb1EEENS1_21CollectiveEpilogueFwdINS6_IJS8_S8_S9_EEENS6_IJNS7_ILi1EEESH_SH_EEESB_SD_Li128ELb0ELb1ELb1ELb0EEENS1_19SingleTileSchedulerILb0ELb1ELb1ELi128EEEEEEEEEvNT_6ParamsE)
        .other          _ZN7cutlass13device_kernelIN5flash19enable_sm80_to_sm89INS1_16FlashAttnFwdSm80INS1_25CollectiveMainloopFwdSm80ILi4ELi1ELb0EN4cute5tupleIJNS5_1CILi128EEENS7_ILi64EEES8_EEELi128ENS_6half_tEfNS_4arch4Sm80ELb0ELb0ELb1ELb0ELb0ELb0ELb1ELb1EEENS1_21CollectiveEpilogueFwdINS6_IJS8_S8_S9_EEENS6_IJNS7_ILi1EEESH_SH_EEESB_SD_Li128ELb0ELb1ELb1ELb0EEENS1_19SingleTileSchedulerILb0ELb1ELb1ELi128EEEEEEEEEvNT_6ParamsE,@"STO_CUDA_ENTRY STV_DEFAULT"
_ZN7cutlass13device_kernelIN5flash19enable_sm80_to_sm89INS1_16FlashAttnFwdSm80INS1_25CollectiveMainloopFwdSm80ILi4ELi1ELb0EN4cute5tupleIJNS5_1CILi128EEENS7_ILi64EEES8_EEELi128ENS_6half_tEfNS_4arch4Sm80ELb0ELb0ELb1ELb0ELb0ELb0ELb1ELb1EEENS1_21CollectiveEpilogueFwdINS6_IJS8_S8_S9_EEENS6_IJNS7_ILi1EEESH_SH_EEESB_SD_Li128ELb0ELb1ELb1ELb0EEENS1_19SingleTileSchedulerILb0ELb1ELb1ELi128EEEEEEEEEvNT_6ParamsE:
[----:B------:R-:W-:Y:S01]  /*0000*/  LDC R1, c[0x0][0x37c] ;  /* 0x0000df00ff017b82 */ /* 0x000fe20000000800 */
[----:B------:R-:W-:Y:S05]  /*0010*/  EXIT ;  /* 0x000000000000794d */ /* 0x000fea0003800000 */
.L_x_3:
        /* <DEDUP_REMOVED lines=14> */
.L_x_27:


//--------------------- .text._ZN7cutlass13device_kernelIN5flash19enable_sm80_to_sm89INS1_16FlashAttnFwdSm80INS1_25CollectiveMainloopFwdSm80ILi8ELi1ELb1EN4cute5tupleIJNS5_1CILi128EEENS7_ILi112EEES8_EEELi128ENS_6half_tEfNS_4arch4Sm80ELb0ELb0ELb1ELb1ELb0ELb0ELb1ELb1EEENS1_21CollectiveEpilogueFwdINS6_IJS8_S8_S9_EEENS6_IJNS7_ILi1EEESH_SH_EEESB_SD_Li256ELb1ELb1ELb1ELb0EEENS1_36VarlenDynamicPersistentTileSchedulerILi128ELi112ELi256ELi256ELb1ELb1ELb0ELb0ELb1ELb1EEEEEEEEEvNT_6ParamsE --------------------------
	.section	.text._ZN7cutlass13device_kernelIN5flash19enable_sm80_to_sm89INS1_16FlashAttnFwdSm80INS1_25CollectiveMainloopFwdSm80ILi8ELi1ELb1EN4cute5tupleIJNS5_1CILi128EEENS7_ILi112EEES8_EEELi128ENS_6half_tEfNS_4arch4Sm80ELb0ELb0ELb1ELb1ELb0ELb0ELb1ELb1EEENS1_21CollectiveEpilogueFwdINS6_IJS8_S8_S9_EEENS6_IJNS7_ILi1EEESH_SH_EEESB_SD_Li256ELb1ELb1ELb1ELb0EEENS1_36VarlenDynamicPersistentTileSchedulerILi128ELi112ELi256ELi256ELb1ELb1ELb0ELb0ELb1ELb1EEEEEEEEEvNT_6ParamsE,"ax",@progbits
	.align	128
.text._ZN7cutlass13device_kernelIN5flash19enable_sm80_to_sm89INS1_16FlashAttnFwdSm80INS1_25CollectiveMainloopFwdSm80ILi8ELi1ELb1EN4cute5tupleIJNS5_1CILi128EEENS7_ILi112EEES8_EEELi128ENS_6half_tEfNS_4arch4Sm80ELb0ELb0ELb1ELb1ELb0ELb0ELb1ELb1EEENS1_21CollectiveEpilogueFwdINS6_IJS8_S8_S9_EEENS6_IJNS7_ILi1EEESH_SH_EEESB_SD_Li256ELb1ELb1ELb1ELb0EEENS1_36VarlenDynamicPersistentTileSchedulerILi128ELi112ELi256ELi256ELb1ELb1ELb0ELb0ELb1ELb1EEEEEEEEEvNT_6ParamsE:
        .type           _ZN7cutlass13device_kernelIN5flash19enable_sm80_to_sm89INS1_16FlashAttnFwdSm80INS1_25CollectiveMainloopFwdSm80ILi8ELi1ELb1EN4cute5tupleIJNS5_1CILi128EEENS7_ILi112EEES8_EEELi128ENS_6half_tEfNS_4arch4Sm80ELb0ELb0ELb1ELb1ELb0ELb0ELb1ELb1EEENS1_21CollectiveEpilogueFwdINS6_IJS8_S8_S9_EEENS6_IJNS7_ILi1EEESH_SH_EEESB_SD_Li256ELb1ELb1ELb1ELb0EEENS1_36VarlenDynamicPersistentTileSchedulerILi128ELi112ELi256ELi256ELb1ELb1ELb0ELb0ELb1ELb1EEEEEEEEEvNT_6ParamsE,@function
        .size           _ZN7cutlass13device_kernelIN5flash19enable_sm80_to_sm89INS1_16FlashAttnFwdSm80INS1_25CollectiveMainloopFwdSm80ILi8ELi1ELb1EN4cute5tupleIJNS5_1CILi128EEENS7_ILi112EEES8_EEELi128ENS_6half_tEfNS_4arch4Sm80ELb0ELb0ELb1ELb1ELb0ELb0ELb1ELb1EEENS1_21CollectiveEpilogueFwdINS6_IJS8_S8_S9_EEENS6_IJNS7_ILi1EEESH_SH_EEESB_SD_Li256ELb1ELb1ELb1ELb0EEENS1_36VarlenDynamicPersistentTileSchedulerILi128ELi112ELi256ELi256ELb1ELb1ELb0ELb0ELb1ELb1EEEEEEEEEvNT_6ParamsE,(.L_x_28 - _ZN7cutlass13device_kernelIN5flash19enable_sm80_to_sm89INS1_16FlashAttnFwdSm80INS1_25CollectiveMainloopFwdSm80ILi8ELi1ELb1EN4cute5tupleIJNS5_1CILi128EEENS7_ILi112EEES8_EEELi128ENS_6half_tEfNS_4arch4Sm80ELb0ELb0ELb1ELb1ELb0ELb0ELb1ELb1EEENS1_21CollectiveEpilogueFwdINS6_IJS8_S8_S9_EEENS6_IJNS7_ILi1EEESH_SH_EEESB_SD_Li256ELb1ELb1ELb1ELb0EEENS1_36VarlenDynamicPersistentTileSchedulerILi128ELi112ELi256ELi256ELb1ELb1ELb0ELb0ELb1ELb1EEEEEEEEEvNT_6ParamsE)
        .other          _ZN7cutlass13device_kernelIN5flash19enable_sm80_to_sm89INS1_16FlashAttnFwdSm80INS1_25CollectiveMainloopFwdSm80ILi8ELi1ELb1EN4cute5tupleIJNS5_1CILi128EEENS7_ILi112EEES8_EEELi128ENS_6half_tEfNS_4arch4Sm80ELb0ELb0ELb1ELb1ELb0ELb0ELb1ELb1EEENS1_21CollectiveEpilogueFwdINS6_IJS8_S8_S9_EEENS6_IJNS7_ILi1EEESH_SH_EEESB_SD_Li256ELb1ELb1ELb1ELb0EEENS1_36VarlenDynamicPersistentTileSchedulerILi128ELi112ELi256ELi256ELb1ELb1ELb0ELb0ELb1ELb1EEEEEEEEEvNT_6ParamsE,@"STO_CUDA_ENTRY STV_DEFAULT"
_ZN7cutlass13device_kernelIN5flash19enable_sm80_to_sm89INS1_16FlashAttnFwdSm80INS1_25CollectiveMainloopFwdSm80ILi8ELi1ELb1EN4cute5tupleIJNS5_1CILi128EEENS7_ILi112EEES8_EEELi128ENS_6half_tEfNS_4arch4Sm80ELb0ELb0ELb1ELb1ELb0ELb0ELb1ELb1EEENS1_21CollectiveEpilogueFwdINS6_IJS8_S8_S9_EEENS6_IJNS7_ILi1EEESH_SH_EEESB_SD_Li256ELb1ELb1ELb1ELb0EEENS1_36VarlenDynamicPersistentTileSchedulerILi128ELi112ELi256ELi256ELb1ELb1ELb0ELb0ELb1ELb1EEEEEEEEEvNT_6ParamsE:
[----:B------:R-:W-:Y:S01]  /*0000*/  LDC R1, c[0x0][0x37c] ;  /* 0x0000df00ff017b82 */ /* 0x000fe20000000800 */
[----:B------:R-:W-:Y:S05]  /*0010*/  EXIT ;  /* 0x000000000000794d */ /* 0x000fea0003800000 */
.L_x_4:
        /* <DEDUP_REMOVED lines=14> */
.L_x_28:


//--------------------- .text._ZN7cutlass13device_kernelIN5flash19enable_sm80_to_sm89INS1_16FlashAttnFwdSm80INS1_25CollectiveMainloopFwdSm80ILi8ELi1ELb1EN4cute5tupleIJNS5_1CILi128EEENS7_ILi112EEES8_EEELi128ENS_6half_tEfNS_4arch4Sm80ELb0ELb0ELb1ELb1ELb0ELb1ELb1ELb1EEENS1_21CollectiveEpilogueFwdINS6_IJS8_S8_S9_EEENS6_IJNS7_ILi1EEESH_SH_EEESB_SD_Li256ELb1ELb1ELb1ELb0EEENS1_36VarlenDynamicPersistentTileSchedulerILi128ELi112ELi256ELi256ELb1ELb1ELb0ELb0ELb1ELb1EEEEEEEEEvNT_6ParamsE --------------------------
	.section	.text._ZN7cutlass13device_kernelIN5flash19enable_sm80_to_sm89INS1_16FlashAttnFwdSm80INS1_25CollectiveMainloopFwdSm80ILi8ELi1ELb1EN4cute5tupleIJNS5_1CILi128EEENS7_ILi112EEES8_EEELi128ENS_6half_tEfNS_4arch4Sm80ELb0ELb0ELb1ELb1ELb0ELb1ELb1ELb1EEENS1_21CollectiveEpilogueFwdINS6_IJS8_S8_S9_EEENS6_IJNS7_ILi1EEESH_SH_EEESB_SD_Li256ELb1ELb1ELb1ELb0EEENS1_36VarlenDynamicPersistentTileSchedulerILi128ELi112ELi256ELi256ELb1ELb1ELb0ELb0ELb1ELb1EEEEEEEEEvNT_6ParamsE,"ax",@progbits
	.align	128
.text._ZN7cutlass13device_kernelIN5flash19enable_sm80_to_sm89INS1_16FlashAttnFwdSm80INS1_25CollectiveMainloopFwdSm80ILi8ELi1ELb1EN4cute5tupleIJNS5_1CILi128EEENS7_ILi112EEES8_EEELi128ENS_6half_tEfNS_4arch4Sm80ELb0ELb0ELb1ELb1ELb0ELb1ELb1ELb1EEENS1_21CollectiveEpilogueFwdINS6_IJS8_S8_S9_EEENS6_IJNS7_ILi1EEESH_SH_EEESB_SD_Li256ELb1ELb1ELb1ELb0EEENS1_36VarlenDynamicPersistentTileSchedulerILi128ELi112ELi256ELi256ELb1ELb1ELb0ELb0ELb1ELb1EEEEEEEEEvNT_6ParamsE:
        .type           _ZN7cutlass13device_kernelIN5flash19enable_sm80_to_sm89INS1_16FlashAttnFwdSm80INS1_25CollectiveMainloopFwdSm80ILi8ELi1ELb1EN4cute5tupleIJNS5_1CILi128EEENS7_ILi112EEES8_EEELi128ENS_6half_tEfNS_4arch4Sm80ELb0ELb0ELb1ELb1ELb0ELb1ELb1ELb1EEENS1_21CollectiveEpilogueFwdINS6_IJS8_S8_S9_EEENS6_IJNS7_ILi1EEESH_SH_EEESB_SD_Li256ELb1ELb1ELb1ELb0EEENS1_36VarlenDynamicPersistentTileSchedulerILi128ELi112ELi256ELi256ELb1ELb1ELb0ELb0ELb1ELb1EEEEEEEEEvNT_6ParamsE,@function
        .size           _ZN7cutlass13device_kernelIN5flash19enable_sm80_to_sm89INS1_16FlashAttnFwdSm80INS1_25CollectiveMainloopFwdSm80ILi8ELi1ELb1EN4cute5tupleIJNS5_1CILi128EEENS7_ILi112EEES8_EEELi128ENS_6half_tEfNS_4arch4Sm80ELb0ELb0ELb1ELb1ELb0ELb1ELb1ELb1EEENS1_21CollectiveEpilogueFwdINS6_IJS8_S8_S9_EEENS6_IJNS7_ILi1EEESH_SH_EEESB_SD_Li256ELb1ELb1ELb1ELb0EEENS1_36VarlenDynamicPersistentTileSchedulerILi128ELi112ELi256ELi256ELb1ELb1ELb0ELb0ELb1ELb1EEEEEEEEEvNT_6ParamsE,(.L_x_29 - _ZN7cutlass13device_kernelIN5flash19enable_sm80_to_sm89INS1_16FlashAttnFwdSm80INS1_25CollectiveMainloopFwdSm80ILi8ELi1ELb1EN4cute5tupleIJNS5_1CILi128EEENS7_ILi112EEES8_EEELi128ENS_6half_tEfNS_4arch4Sm80ELb0ELb0ELb1ELb1ELb0ELb1ELb1ELb1EEENS1_21CollectiveEpilogueFwdINS6_IJS8_S8_S9_EEENS6_IJNS7_ILi1EEESH_SH_EEESB_SD_Li256ELb1ELb1ELb1ELb0EEENS1_36VarlenDynamicPersistentTileSchedulerILi128ELi112ELi256ELi256ELb1ELb1ELb0ELb0ELb1ELb1EEEEEEEEEvNT_6ParamsE)
        .other          _ZN7cutlass13device_kernelIN5flash19enable_sm80_to_sm89INS1_16FlashAttnFwdSm80INS1_25CollectiveMainloopFwdSm80ILi8ELi1ELb1EN4cute5tupleIJNS5_1CILi128EEENS7_ILi112EEES8_EEELi128ENS_6half_tEfNS_4arch4Sm80ELb0ELb0ELb1ELb1ELb0ELb1ELb1ELb1EEENS1_21CollectiveEpilogueFwdINS6_IJS8_S8_S9_EEENS6_IJNS7_ILi1EEESH_SH_EEESB_SD_Li256ELb1ELb1ELb1ELb0EEENS1_36VarlenDynamicPersistentTileSchedulerILi128ELi112ELi256ELi256ELb1ELb1ELb0ELb0ELb1ELb1EEEEEEEEEvNT_6ParamsE,@"STO_CUDA_ENTRY STV_DEFAULT"
_ZN7cutlass13device_kernelIN5flash19enable_sm80_to_sm89INS1_16FlashAttnFwdSm80INS1_25CollectiveMainloopFwdSm80ILi8ELi1ELb1EN4cute5tupleIJNS5_1CILi128EEENS7_ILi112EEES8_EEELi128ENS_6half_tEfNS_4arch4Sm80ELb0ELb0ELb1ELb1ELb0ELb1ELb1ELb1EEENS1_21CollectiveEpilogueFwdINS6_IJS8_S8_S9_EEENS6_IJNS7_ILi1EEESH_SH_EEESB_SD_Li256ELb1ELb1ELb1ELb0EEENS1_36VarlenDynamicPersistentTileSchedulerILi128ELi112ELi256ELi256ELb1ELb1ELb0ELb0ELb1ELb1EEEEEEEEEvNT_6ParamsE:
[----:B------:R-:W-:Y:S01]  /*0000*/  LDC R1, c[0x0][0x37c] ;  /* 0x0000df00ff017b82 */ /* 0x000fe20000000800 */
[----:B------:R-:W-:Y:S05]  /*0010*/  EXIT ;  /* 0x000000000000794d */ /* 0x000fea0003800000 */
.L_x_5:
        /* <DEDUP_REMOVED lines=14> */
.L_x_29:


//--------------------- .text._ZN7cutlass13device_kernelIN5flash19enable_sm80_to_sm89INS1_16FlashAttnFwdSm80INS1_25CollectiveMainloopFwdSm80ILi4ELi1ELb0EN4cute5tupleIJNS5_1CILi128EEENS7_ILi48EEES8_EEELi128ENS_6half_tEfNS_4arch4Sm80ELb0ELb1ELb1ELb0ELb0ELb0ELb1ELb1EEENS1_21CollectiveEpilogueFwdINS6_IJS8_S8_S9_EEENS6_IJNS7_ILi1EEESH_SH_EEESB_SD_Li128ELb0ELb1ELb1ELb0EEENS1_19SingleTileSchedulerILb0ELb1ELb1ELi128EEEEEEEEEvNT_6ParamsE --------------------------
	.section	.text._ZN7cutlass13device_kernelIN5flash19enable_sm80_to_sm89INS1_16FlashAttnFwdSm80INS1_25CollectiveMainloopFwdSm80ILi4ELi1ELb0EN4cute5tupleIJNS5_1CILi128EEENS7_ILi48EEES8_EEELi128ENS_6half_tEfNS_4arch4Sm80ELb0ELb1ELb1ELb0ELb0ELb0ELb1ELb1EEENS1_21CollectiveEpilogueFwdINS6_IJS8_S8_S9_EEENS6_IJNS7_ILi1EEESH_SH_EEESB_SD_Li128ELb0ELb1ELb1ELb0EEENS1_19SingleTileSchedulerILb0ELb1ELb1ELi128EEEEEEEEEvNT_6ParamsE,"ax",@progbits
	.align	128
.text._ZN7cutlass13device_kernelIN5flash19enable_sm80_to_sm89INS1_16FlashAttnFwdSm80INS1_25CollectiveMainloopFwdSm80ILi4ELi1ELb0EN4cute5tupleIJNS5_1CILi128EEENS7_ILi48EEES8_EEELi128ENS_6half_tEfNS_4arch4Sm80ELb0ELb1ELb1ELb0ELb0ELb0ELb1ELb1EEENS1_21CollectiveEpilogueFwdINS6_IJS8_S8_S9_EEENS6_IJNS7_ILi1EEESH_SH_EEESB_SD_Li128ELb0ELb1ELb1ELb0EEENS1_19SingleTileSchedulerILb0ELb1ELb1ELi128EEEEEEEEEvNT_6ParamsE:
        .type           _ZN7cutlass13device_kernelIN5flash19enable_sm80_to_sm89INS1_16FlashAttnFwdSm80INS1_25CollectiveMainloopFwdSm80ILi4ELi1ELb0EN4cute5tupleIJNS5_1CILi128EEENS7_ILi48EEES8_EEELi128ENS_6half_tEfNS_4arch4Sm80ELb0ELb1ELb1ELb0ELb0ELb0ELb1ELb1EEENS1_21CollectiveEpilogueFwdINS6_IJS8_S8_S9_EEENS6_IJNS7_ILi1EEESH_SH_EEESB_SD_Li128ELb0ELb1ELb1ELb0EEENS1_19SingleTileSchedulerILb0ELb1ELb1ELi128EEEEEEEEEvNT_6ParamsE,@function
        .size           _ZN7cutlass13device_kernelIN5flash19enable_sm80_to_sm89INS1_16FlashAttnFwdSm80INS1_25CollectiveMainloopFwdSm80ILi4ELi1ELb0EN4cute5tupleIJNS5_1CILi128EEENS7_ILi48EEES8_EEELi128ENS_6half_tEfNS_4arch4Sm80ELb0ELb1ELb1ELb0ELb0ELb0ELb1ELb1EEENS1_21CollectiveEpilogueFwdINS6_IJS8_S8_S9_EEENS6_IJNS7_ILi1EEESH_SH_EEESB_SD_Li128ELb0ELb1ELb1ELb0EEENS1_19SingleTileSchedulerILb0ELb1ELb1ELi128EEEEEEEEEvNT_6ParamsE,(.L_x_30 - _ZN7cutlass13device_kernelIN5flash19enable_sm80_to_sm89INS1_16FlashAttnFwdSm80INS1_25CollectiveMainloopFwdSm80ILi4ELi1ELb0EN4cute5tupleIJNS5_1CILi128EEENS7_ILi48EEES8_EEELi128ENS_6half_tEfNS_4arch4Sm80ELb0ELb1ELb1ELb0ELb0ELb0ELb1ELb1EEENS1_21CollectiveEpilogueFwdINS6_IJS8_S8_S9_EEENS6_IJNS7_ILi1EEESH_SH_EEESB_SD_Li128ELb0ELb1ELb1ELb0EEENS1_19SingleTileSchedulerILb0ELb1ELb1ELi128EEEEEEEEEvNT_6ParamsE)
        .other          _ZN7cutlass13device_kernelIN5flash19enable_sm80_to_sm89INS1_16FlashAttnFwdSm80INS1_25CollectiveMainloopFwdSm80ILi4ELi1ELb0EN4cute5tupleIJNS5_1CILi128EEENS7_ILi48EEES8_EEELi128ENS_6half_tEfNS_4arch4Sm80ELb0ELb1ELb1ELb0ELb0ELb0ELb1ELb1EEENS1_21CollectiveEpilogueFwdINS6_IJS8_S8_S9_EEENS6_IJNS7_ILi1EEESH_SH_EEESB_SD_Li128ELb0ELb1ELb1ELb0EEENS1_19SingleTileSchedulerILb0ELb1ELb1ELi128EEEEEEEEEvNT_6ParamsE,@"STO_CUDA_ENTRY STV_DEFAULT"
_ZN7cutlass13device_kernelIN5flash19enable_sm80_to_sm89INS1_16FlashAttnFwdSm80INS1_25CollectiveMainloopFwdSm80ILi4ELi1ELb0EN4cute5tupleIJNS5_1CILi128EEENS7_ILi48EEES8_EEELi128ENS_6half_tEfNS_4arch4Sm80ELb0ELb1ELb1ELb0ELb0ELb0ELb1ELb1EEENS1_21CollectiveEpilogueFwdINS6_IJS8_S8_S9_EEENS6_IJNS7_ILi1EEESH_SH_EEESB_SD_Li128ELb0ELb1ELb1ELb0EEENS1_19SingleTileSchedulerILb0ELb1ELb1ELi128EEEEEEEEEvNT_6ParamsE:
[----:B------:R-:W-:Y:S01]  /*0000*/  LDC R1, c[0x0][0x37c] ;  /* 0x0000df00ff017b82 */ /* 0x000fe20000000800 */
[----:B------:R-:W-:Y:S05]  /*0010*/  EXIT ;  /* 0x000000000000794d */ /* 0x000fea0003800000 */
.L_x_6:
        /* <DEDUP_REMOVED lines=14> */
.L_x_30:


//--------------------- .text._ZN7cutlass13device_kernelIN5flash19enable_sm80_to_sm89INS1_16FlashAttnFwdSm80INS1_25CollectiveMainloopFwdSm80ILi8ELi1ELb1EN4cute5tupleIJNS5_1CILi128EEENS7_ILi96EEES8_EEELi128ENS_6half_tEfNS_4arch4Sm80ELb0ELb1ELb1ELb1ELb0ELb0ELb1ELb1EEENS1_21CollectiveEpilogueFwdINS6_IJS8_S8_S9_EEENS6_IJNS7_ILi1EEESH_SH_EEESB_SD_Li256ELb1ELb1ELb1ELb0EEENS1_36VarlenDynamicPersistentTileSchedulerILi128ELi96ELi256ELi256ELb1ELb1ELb0ELb1ELb0ELb1EEEEEEEEEvNT_6ParamsE --------------------------
	.section	.text._ZN7cutlass13device_kernelIN5flash19enable_sm80_to_sm89INS1_16FlashAttnFwdSm80INS1_25CollectiveMainloopFwdSm80ILi8ELi1ELb1EN4cute5tupleIJNS5_1CILi128EEENS7_ILi96EEES8_EEELi128ENS_6half_tEfNS_4arch4Sm80ELb0ELb1ELb1ELb1ELb0ELb0ELb1ELb1EEENS1_21CollectiveEpilogueFwdINS6_IJS8_S8_S9_EEENS6_IJNS7_ILi1EEESH_SH_EEESB_SD_Li256ELb1ELb1ELb1ELb0EEENS1_36VarlenDynamicPersistentTileSchedulerILi128ELi96ELi256ELi256ELb1ELb1ELb0ELb1ELb0ELb1EEEEEEEEEvNT_6ParamsE,"ax",@progbits
	.align	128
.text._ZN7cutlass13device_kernelIN5flash19enable_sm80_to_sm89INS1_16FlashAttnFwdSm80INS1_25CollectiveMainloopFwdSm80ILi8ELi1ELb1EN4cute5tupleIJNS5_1CILi128EEENS7_ILi96EEES8_EEELi128ENS_6half_tEfNS_4arch4Sm80ELb0ELb1ELb1ELb1ELb0ELb0ELb1ELb1EEENS1_21CollectiveEpilogueFwdINS6_IJS8_S8_S9_EEENS6_IJNS7_ILi1EEESH_SH_EEESB_SD_Li256ELb1ELb1ELb1ELb0EEENS1_36VarlenDynamicPersistentTileSchedulerILi128ELi96ELi256ELi256ELb1ELb1ELb0ELb1ELb0ELb1EEEEEEEEEvNT_6ParamsE:
        .type           _ZN7cutlass13device_kernelIN5flash19enable_sm80_to_sm89INS1_16FlashAttnFwdSm80INS1_25CollectiveMainloopFwdSm80ILi8ELi1ELb1EN4cute5tupleIJNS5_1CILi128EEENS7_ILi96EEES8_EEELi128ENS_6half_tEfNS_4arch4Sm80ELb0ELb1ELb1ELb1ELb0ELb0ELb1ELb1EEENS1_21CollectiveEpilogueFwdINS6_IJS8_S8_S9_EEENS6_IJNS7_ILi1EEESH_SH_EEESB_SD_Li256ELb1ELb1ELb1ELb0EEENS1_36VarlenDynamicPersistentTileSchedulerILi128ELi96ELi256ELi256ELb1ELb1ELb0ELb1ELb0ELb1EEEEEEEEEvNT_6ParamsE,@function
        .size           _ZN7cutlass13device_kernelIN5flash19enable_sm80_to_sm89INS1_16FlashAttnFwdSm80INS1_25CollectiveMainloopFwdSm80ILi8ELi1ELb1EN4cute5tupleIJNS5_1CILi128EEENS7_ILi96EEES8_EEELi128ENS_6half_tEfNS_4arch4Sm80ELb0ELb1ELb1ELb1ELb0ELb0ELb1ELb1EEENS1_21CollectiveEpilogueFwdINS6_IJS8_S8_S9_EEENS6_IJNS7_ILi1EEESH_SH_EEESB_SD_Li256ELb1ELb1ELb1ELb0EEENS1_36VarlenDynamicPersistentTileSchedulerILi128ELi96ELi256ELi256ELb1ELb1ELb0ELb1ELb0ELb1EEEEEEEEEvNT_6ParamsE,(.L_x_31 - _ZN7cutlass13device_kernelIN5flash19enable_sm80_to_sm89INS1_16FlashAttnFwdSm80INS1_25CollectiveMainloopFwdSm80ILi8ELi1ELb1EN4cute5tupleIJNS5_1CILi128EEENS7_ILi96EEES8_EEELi128ENS_6half_tEfNS_4arch4Sm80ELb0ELb1ELb1ELb1ELb0ELb0ELb1ELb1EEENS1_21CollectiveEpilogueFwdINS6_IJS8_S8_S9_EEENS6_IJNS7_ILi1EEESH_SH_EEESB_SD_Li256ELb1ELb1ELb1ELb0EEENS1_36VarlenDynamicPersistentTileSchedulerILi128ELi96ELi256ELi256ELb1ELb1ELb0ELb1ELb0ELb1EEEEEEEEEvNT_6ParamsE)
        .other          _ZN7cutlass13device_kernelIN5flash19enable_sm80_to_sm89INS1_16FlashAttnFwdSm80INS1_25CollectiveMainloopFwdSm80ILi8ELi1ELb1EN4cute5tupleIJNS5_1CILi128EEENS7_ILi96EEES8_EEELi128ENS_6half_tEfNS_4arch4Sm80ELb0ELb1ELb1ELb1ELb0ELb0ELb1ELb1EEENS1_21CollectiveEpilogueFwdINS6_IJS8_S8_S9_EEENS6_IJNS7_ILi1EEESH_SH_EEESB_SD_Li256ELb1ELb1ELb1ELb0EEENS1_36VarlenDynamicPersistentTileSchedulerILi128ELi96ELi256ELi256ELb1ELb1ELb0ELb1ELb0ELb1EEEEEEEEEvNT_6ParamsE,@"STO_CUDA_ENTRY STV_DEFAULT"
_ZN7cutlass13device_kernelIN5flash19enable_sm80_to_sm89INS1_16FlashAttnFwdSm80INS1_25CollectiveMainloopFwdSm80ILi8ELi1ELb1EN4cute5tupleIJNS5_1CILi128EEENS7_ILi96EEES8_EEELi128ENS_6half_tEfNS_4arch4Sm80ELb0ELb1ELb1ELb1ELb0ELb0ELb1ELb1EEENS1_21CollectiveEpilogueFwdINS6_IJS8_S8_S9_EEENS6_IJNS7_ILi1EEESH_SH_EEESB_SD_Li256ELb1ELb1ELb1ELb0EEENS1_36VarlenDynamicPersistentTileSchedulerILi128ELi96ELi256ELi256ELb1ELb1ELb0ELb1ELb0ELb1EEEEEEEEEvNT_6ParamsE:
[----:B------:R-:W-:Y:S01]  /*0000*/  LDC R1, c[0x0][0x37c] ;  /* 0x0000df00ff017b82 */ /* 0x000fe20000000800 */
[----:B------:R-:W-:Y:S05]  /*0010*/  EXIT ;  /* 0x000000000000794d */ /* 0x000fea0003800000 */
.L_x_7:
        /* <DEDUP_REMOVED lines=14> */
.L_x_31:


//--------------------- .text._ZN7cutlass13device_kernelIN5flash19enable_sm80_to_sm89INS1_16FlashAttnFwdSm80INS1_25CollectiveMainloopFwdSm80ILi8ELi1ELb1EN4cute5tupleIJNS5_1CILi128EEENS7_ILi96EEES8_EEELi128ENS_6half_tEfNS_4arch4Sm80ELb0ELb1ELb1ELb1ELb0ELb1ELb1ELb1EEENS1_21CollectiveEpilogueFwdINS6_IJS8_S8_S9_EEENS6_IJNS7_ILi1EEESH_SH_EEESB_SD_Li256ELb1ELb1ELb1ELb0EEENS1_36VarlenDynamicPersistentTileSchedulerILi128ELi96ELi256ELi256ELb1ELb1ELb0ELb1ELb0ELb1EEEEEEEEEvNT_6ParamsE --------------------------
	.section	.text._ZN7cutlass13device_kernelIN5flash19enable_sm80_to_sm89INS1_16FlashAttnFwdSm80INS1_25CollectiveMainloopFwdSm80ILi8ELi1ELb1EN4cute5tupleIJNS5_1CILi128EEENS7_ILi96EEES8_EEELi128ENS_6half_tEfNS_4arch4Sm80ELb0ELb1ELb1ELb1ELb0ELb1ELb1ELb1EEENS1_21CollectiveEpilogueFwdINS6_IJS8_S8_S9_EEENS6_IJNS7_ILi1EEESH_SH_EEESB_SD_Li256ELb1ELb1ELb1ELb0EEENS1_36VarlenDynamicPersistentTileSchedulerILi128ELi96ELi256ELi256ELb1ELb1ELb0ELb1ELb0ELb1EEEEEEEEEvNT_6ParamsE,"ax",@progbits
	.align	128
.text._ZN7cutlass13device_kernelIN5flash19enable_sm80_to_sm89INS1_16FlashAttnFwdSm80INS1_25CollectiveMainloopFwdSm80ILi8ELi1ELb1EN4cute5tupleIJNS5_1CILi128EEENS7_ILi96EEES8_EEELi128ENS_6half_tEfNS_4arch4Sm80ELb0ELb1ELb1ELb1ELb0ELb1ELb1ELb1EEENS1_21CollectiveEpilogueFwdINS6_IJS8_S8_S9_EEENS6_IJNS7_ILi1EEESH_SH_EEESB_SD_Li256ELb1ELb1ELb1ELb0EEENS1_36VarlenDynamicPersistentTileSchedulerILi128ELi96ELi256ELi256ELb1ELb1ELb0ELb1ELb0ELb1EEEEEEEEEvNT_6ParamsE:
        .type           _ZN7cutlass13device_kernelIN5flash19enable_sm80_to_sm89INS1_16FlashAttnFwdSm80INS1_25CollectiveMainloopFwdSm80ILi8ELi1ELb1EN4cute5tupleIJNS5_1CILi128EEENS7_ILi96EEES8_EEELi128ENS_6half_tEfNS_4arch4Sm80ELb0ELb1ELb1ELb1ELb0ELb1ELb1ELb1EEENS1_21CollectiveEpilogueFwdINS6_IJS8_S8_S9_EEENS6_IJNS7_ILi1EEESH_SH_EEESB_SD_Li256ELb1ELb1ELb1ELb0EEENS1_36VarlenDynamicPersistentTileSchedulerILi128ELi96ELi256ELi256ELb1ELb1ELb0ELb1ELb0ELb1EEEEEEEEEvNT_6ParamsE,@function
        .size           _ZN7cutlass13device_kernelIN5flash19enable_sm80_to_sm89INS1_16FlashAttnFwdSm80INS1_25CollectiveMainloopFwdSm80ILi8ELi1ELb1EN4cute5tupleIJNS5_1CILi128EEENS7_ILi96EEES8_EEELi128ENS_6half_tEfNS_4arch4Sm80ELb0ELb1ELb1ELb1ELb0ELb1ELb1ELb1EEENS1_21CollectiveEpilogueFwdINS6_IJS8_S8_S9_EEENS6_IJNS7_ILi1EEESH_SH_EEESB_SD_Li256ELb1ELb1ELb1ELb0EEENS1_36VarlenDynamicPersistentTileSchedulerILi128ELi96ELi256ELi256ELb1ELb1ELb0ELb1ELb0ELb1EEEEEEEEEvNT_6ParamsE,(.L_x_32 - _ZN7cutlass13device_kernelIN5flash19enable_sm80_to_sm89INS1_16FlashAttnFwdSm80INS1_25CollectiveMainloopFwdSm80ILi8ELi1ELb1EN4cute5tupleIJNS5_1CILi128EEENS7_ILi96EEES8_EEELi128ENS_6half_tEfNS_4arch4Sm80ELb0ELb1ELb1ELb1ELb0ELb1ELb1ELb1EEENS1_21CollectiveEpilogueFwdINS6_IJS8_S8_S9_EEENS6_IJNS7_ILi1EEESH_SH_EEESB_SD_Li256ELb1ELb1ELb1ELb0EEENS1_36VarlenDynamicPersistentTileSchedulerILi128ELi96ELi256ELi256ELb1ELb1ELb0ELb1ELb0ELb1EEEEEEEEEvNT_6ParamsE)
        .other          _ZN7cutlass13device_kernelIN5flash19enable_sm80_to_sm89INS1_16FlashAttnFwdSm80INS1_25CollectiveMainloopFwdSm80ILi8ELi1ELb1EN4cute5tupleIJNS5_1CILi128EEENS7_ILi96EEES8_EEELi128ENS_6half_tEfNS_4arch4Sm80ELb0ELb1ELb1ELb1ELb0ELb1ELb1ELb1EEENS1_21CollectiveEpilogueFwdINS6_IJS8_S8_S9_EEENS6_IJNS7_ILi1EEESH_SH_EEESB_SD_Li256ELb1ELb1ELb1ELb0EEENS1_36VarlenDynamicPersistentTileSchedulerILi128ELi96ELi256ELi256ELb1ELb1ELb0ELb1ELb0ELb1EEEEEEEEEvNT_6ParamsE,@"STO_CUDA_ENTRY STV_DEFAULT"
_ZN7cutlass13device_kernelIN5flash19enable_sm80_to_sm89INS1_16FlashAttnFwdSm80INS1_25CollectiveMainloopFwdSm80ILi8ELi1ELb1EN4cute5tupleIJNS5_1CILi128EEENS7_ILi96EEES8_EEELi128ENS_6half_tEfNS_4arch4Sm80ELb0ELb1ELb1ELb1ELb0ELb1ELb1ELb1EEENS1_21CollectiveEpilogueFwdINS6_IJS8_S8_S9_EEENS6_IJNS7_ILi1EEESH_SH_EEESB_SD_Li256ELb1ELb1ELb1ELb0EEENS1_36VarlenDynamicPersistentTileSchedulerILi128ELi96ELi256ELi256ELb1ELb1ELb0ELb1ELb0ELb1EEEEEEEEEvNT_6ParamsE:
[----:B------:R-:W-:Y:S01]  /*0000*/  LDC R1, c[0x0][0x37c] ;  /* 0x0000df00ff017b82 */ /* 0x000fe20000000800 */
[----:B------:R-:W-:Y:S05]  /*0010*/  EXIT ;  /* 0x000000000000794d */ /* 0x000fea0003800000 */
.L_x_8:
        /* <DEDUP_REMOVED lines=14> */
.L_x_32:


//--------------------- .text._ZN7cutlass13device_kernelIN5flash19enable_sm80_to_sm89INS1_16FlashAttnFwdSm80INS1_25CollectiveMainloopFwdSm80ILi4ELi1ELb0EN4cute5tupleIJNS5_1CILi128EEENS7_ILi64EEES8_EEELi128ENS_6half_tEfNS_4arch4Sm80ELb1ELb0ELb1ELb0ELb0ELb0ELb1ELb1EEENS1_21CollectiveEpilogueFwdINS6_IJS8_S8_S9_EEENS6_IJNS7_ILi1EEESH_SH_EEESB_SD_Li128ELb0ELb1ELb1ELb0EEENS1_30DynamicPersistentTileSchedulerILi128ELi128ELb1ELb1ELb0EEEEEEEEEvNT_6ParamsE --------------------------
	.section	.text._ZN7cutlass13device_kernelIN5flash19enable_sm80_to_sm89INS1_16FlashAttnFwdSm80INS1_25CollectiveMainloopFwdSm80ILi4ELi1ELb0EN4cute5tupleIJNS5_1CILi128EEENS7_ILi64EEES8_EEELi128ENS_6half_tEfNS_4arch4Sm80ELb1ELb0ELb1ELb0ELb0ELb0ELb1ELb1EEENS1_21CollectiveEpilogueFwdINS6_IJS8_S8_S9_EEENS6_IJNS7_ILi1EEESH_SH_EEESB_SD_Li128ELb0ELb1ELb1ELb0EEENS1_30DynamicPersistentTileSchedulerILi128ELi128ELb1ELb1ELb0EEEEEEEEEvNT_6ParamsE,"ax",@progbits
	.align	128
.text._ZN7cutlass13device_kernelIN5flash19enable_sm80_to_sm89INS1_16FlashAttnFwdSm80INS1_25CollectiveMainloopFwdSm80ILi4ELi1ELb0EN4cute5tupleIJNS5_1CILi128EEENS7_ILi64EEES8_EEELi128ENS_6half_tEfNS_4arch4Sm80ELb1ELb0ELb1ELb0ELb0ELb0ELb1ELb1EEENS1_21CollectiveEpilogueFwdINS6_IJS8_S8_S9_EEENS6_IJNS7_ILi1EEESH_SH_EEESB_SD_Li128ELb0ELb1ELb1ELb0EEENS1_30DynamicPersistentTileSchedulerILi128ELi128ELb1ELb1ELb0EEEEEEEEEvNT_6ParamsE:
        .type           _ZN7cutlass13device_kernelIN5flash19enable_sm80_to_sm89INS1_16FlashAttnFwdSm80INS1_25CollectiveMainloopFwdSm80ILi4ELi1ELb0EN4cute5tupleIJNS5_1CILi128EEENS7_ILi64EEES8_EEELi128ENS_6half_tEfNS_4arch4Sm80ELb1ELb0ELb1ELb0ELb0ELb0ELb1ELb1EEENS1_21CollectiveEpilogueFwdINS6_IJS8_S8_S9_EEENS6_IJNS7_ILi1EEESH_SH_EEESB_SD_Li128ELb0ELb1ELb1ELb0EEENS1_30DynamicPersistentTileSchedulerILi128ELi128ELb1ELb1ELb0EEEEEEEEEvNT_6ParamsE,@function
        .size           _ZN7cutlass13device_kernelIN5flash19enable_sm80_to_sm89INS1_16FlashAttnFwdSm80INS1_25CollectiveMainloopFwdSm80ILi4ELi1ELb0EN4cute5tupleIJNS5_1CILi128EEENS7_ILi64EEES8_EEELi128ENS_6half_tEfNS_4arch4Sm80ELb1ELb0ELb1ELb0ELb0ELb0ELb1ELb1EEENS1_21CollectiveEpilogueFwdINS6_IJS8_S8_S9_EEENS6_IJNS7_ILi1EEESH_SH_EEESB_SD_Li128ELb0ELb1ELb1ELb0EEENS1_30DynamicPersistentTileSchedulerILi128ELi128ELb1ELb1ELb0EEEEEEEEEvNT_6ParamsE,(.L_x_33 - _ZN7cutlass13device_kernelIN5flash19enable_sm80_to_sm89INS1_16FlashAttnFwdSm80INS1_25CollectiveMainloopFwdSm80ILi4ELi1ELb0EN4cute5tupleIJNS5_1CILi128EEENS7_ILi64EEES8_EEELi128ENS_6half_tEfNS_4arch4Sm80ELb1ELb0ELb1ELb0ELb0ELb0ELb1ELb1EEENS1_21CollectiveEpilogueFwdINS6_IJS8_S8_S9_EEENS6_IJNS7_ILi1EEESH_SH_EEESB_SD_Li128ELb0ELb1ELb1ELb0EEENS1_30DynamicPersistentTileSchedulerILi128ELi128ELb1ELb1ELb0EEEEEEEEEvNT_6ParamsE)
        .other          _ZN7cutlass13device_kernelIN5flash19enable_sm80_to_sm89INS1_16FlashAttnFwdSm80INS1_25CollectiveMainloopFwdSm80ILi4ELi1ELb0EN4cute5tupleIJNS5_1CILi128EEENS7_ILi64EEES8_EEELi128ENS_6half_tEfNS_4arch4Sm80ELb1ELb0ELb1ELb0ELb0ELb0ELb1ELb1EEENS1_21CollectiveEpilogueFwdINS6_IJS8_S8_S9_EEENS6_IJNS7_ILi1EEESH_SH_EEESB_SD_Li128ELb0ELb1ELb1ELb0EEENS1_30DynamicPersistentTileSchedulerILi128ELi128ELb1ELb1ELb0EEEEEEEEEvNT_6ParamsE,@"STO_CUDA_ENTRY STV_DEFAULT"
_ZN7cutlass13device_kernelIN5flash19enable_sm80_to_sm89INS1_16FlashAttnFwdSm80INS1_25CollectiveMainloopFwdSm80ILi4ELi1ELb0EN4cute5tupleIJNS5_1CILi128EEENS7_ILi64EEES8_EEELi128ENS_6half_tEfNS_4arch4Sm80ELb1ELb0ELb1ELb0ELb0ELb0ELb1ELb1EEENS1_21CollectiveEpilogueFwdINS6_IJS8_S8_S9_EEENS6_IJNS7_ILi1EEESH_SH_EEESB_SD_Li128ELb0ELb1ELb1ELb0EEENS1_30DynamicPersistentTileSchedulerILi128ELi128ELb1ELb1ELb0EEEEEEEEEvNT_6ParamsE:
[----:B------:R-:W-:Y:S01]  /*0000*/  LDC R1, c[0x0][0x37c] ;  /* 0x0000df00ff017b82 */ /* 0x000fe20000000800 */
[----:B------:R-:W-:Y:S05]  /*0010*/  EXIT ;  /* 0x000000000000794d */ /* 0x000fea0003800000 */
.L_x_9:
        /* <DEDUP_REMOVED lines=14> */
.L_x_33:


//--------------------- .text._ZN7cutlass13device_kernelIN5flash19enable_sm80_to_sm89INS1_16FlashAttnFwdSm80INS1_25CollectiveMainloopFwdSm80ILi8ELi1ELb1EN4cute5tupleIJNS5_1CILi128EEENS7_ILi112EEES8_EEELi128ENS_6half_tEfNS_4arch4Sm80ELb1ELb0ELb1ELb1ELb0ELb0ELb1ELb1EEENS1_21CollectiveEpilogueFwdINS6_IJS8_S8_S9_EEENS6_IJNS7_ILi1EEESH_SH_EEESB_SD_Li256ELb1ELb1ELb1ELb0EEENS1_36VarlenDynamicPersistentTileSchedulerILi128ELi112ELi256ELi256ELb1ELb1ELb0ELb1ELb1ELb1EEEEEEEEEvNT_6ParamsE --------------------------
	.section	.text._ZN7cutlass13device_kernelIN5flash19enable_sm80_to_sm89INS1_16FlashAttnFwdSm80INS1_25CollectiveMainloopFwdSm80ILi8ELi1ELb1EN4cute5tupleIJNS5_1CILi128EEENS7_ILi112EEES8_EEELi128ENS_6half_tEfNS_4arch4Sm80ELb1ELb0ELb1ELb1ELb0ELb0ELb1ELb1EEENS1_21CollectiveEpilogueFwdINS6_IJS8_S8_S9_EEENS6_IJNS7_ILi1EEESH_SH_EEESB_SD_Li256ELb1ELb1ELb1ELb0EEENS1_36VarlenDynamicPersistentTileSchedulerILi128ELi112ELi256ELi256ELb1ELb1ELb0ELb1ELb1ELb1EEEEEEEEEvNT_6ParamsE,"ax",@progbits
	.align	128
.text._ZN7cutlass13device_kernelIN5flash19enable_sm80_to_sm89INS1_16FlashAttnFwdSm80INS1_25CollectiveMainloopFwdSm80ILi8ELi1ELb1EN4cute5tupleIJNS5_1CILi128EEENS7_ILi112EEES8_EEELi128ENS_6half_tEfNS_4arch4Sm80ELb1ELb0ELb1ELb1ELb0ELb0ELb1ELb1EEENS1_21CollectiveEpilogueFwdINS6_IJS8_S8_S9_EEENS6_IJNS7_ILi1EEESH_SH_EEESB_SD_Li256ELb1ELb1ELb1ELb0EEENS1_36VarlenDynamicPersistentTileSchedulerILi128ELi112ELi256ELi256ELb1ELb1ELb0ELb1ELb1ELb1EEEEEEEEEvNT_6ParamsE:
        .type           _ZN7cutlass13device_kernelIN5flash19enable_sm80_to_sm89INS1_16FlashAttnFwdSm80INS1_25CollectiveMainloopFwdSm80ILi8ELi1ELb1EN4cute5tupleIJNS5_1CILi128EEENS7_ILi112EEES8_EEELi128ENS_6half_tEfNS_4arch4Sm80ELb1ELb0ELb1ELb1ELb0ELb0ELb1ELb1EEENS1_21CollectiveEpilogueFwdINS6_IJS8_S8_S9_EEENS6_IJNS7_ILi1EEESH_SH_EEESB_SD_Li256ELb1ELb1ELb1ELb0EEENS1_36VarlenDynamicPersistentTileSchedulerILi128ELi112ELi256ELi256ELb1ELb1ELb0ELb1ELb1ELb1EEEEEEEEEvNT_6ParamsE,@function
        .size           _ZN7cutlass13device_kernelIN5flash19enable_sm80_to_sm89INS1_16FlashAttnFwdSm80INS1_25CollectiveMainloopFwdSm80ILi8ELi1ELb1EN4cute5tupleIJNS5_1CILi128EEENS7_ILi112EEES8_EEELi128ENS_6half_tEfNS_4arch4Sm80ELb1ELb0ELb1ELb1ELb0ELb0ELb1ELb1EEENS1_21CollectiveEpilogueFwdINS6_IJS8_S8_S9_EEENS6_IJNS7_ILi1EEESH_SH_EEESB_SD_Li256ELb1ELb1ELb1ELb0EEENS1_36VarlenDynamicPersistentTileSchedulerILi128ELi112ELi256ELi256ELb1ELb1ELb0ELb1ELb1ELb1EEEEEEEEEvNT_6ParamsE,(.L_x_34 - _ZN7cutlass13device_kernelIN5flash19enable_sm80_to_sm89INS1_16FlashAttnFwdSm80INS1_25CollectiveMainloopFwdSm80ILi8ELi1ELb1EN4cute5tupleIJNS5_1CILi128EEENS7_ILi112EEES8_EEELi128ENS_6half_tEfNS_4arch4Sm80ELb1ELb0ELb1ELb1ELb0ELb0ELb1ELb1EEENS1_21CollectiveEpilogueFwdINS6_IJS8_S8_S9_EEENS6_IJNS7_ILi1EEESH_SH_EEESB_SD_Li256ELb1ELb1ELb1ELb0EEENS1_36VarlenDynamicPersistentTileSchedulerILi128ELi112ELi256ELi256ELb1ELb1ELb0ELb1ELb1ELb1EEEEEEEEEvNT_6ParamsE)
        .other          _ZN7cutlass13device_kernelIN5flash19enable_sm80_to_sm89INS1_16FlashAttnFwdSm80INS1_25CollectiveMainloopFwdSm80ILi8ELi1ELb1EN4cute5tupleIJNS5_1CILi128EEENS7_ILi112EEES8_EEELi128ENS_6half_tEfNS_4arch4Sm80ELb1ELb0ELb1ELb1ELb0ELb0ELb1ELb1EEENS1_21CollectiveEpilogueFwdINS6_IJS8_S8_S9_EEENS6_IJNS7_ILi1EEESH_SH_EEESB_SD_Li256ELb1ELb1ELb1ELb0EEENS1_36VarlenDynamicPersistentTileSchedulerILi128ELi112ELi256ELi256ELb1ELb1ELb0ELb1ELb1ELb1EEEEEEEEEvNT_6ParamsE,@"STO_CUDA_ENTRY STV_DEFAULT"
_ZN7cutlass13device_kernelIN5flash19enable_sm80_to_sm89INS1_16FlashAttnFwdSm80INS1_25CollectiveMainloopFwdSm80ILi8ELi1ELb1EN4cute5tupleIJNS5_1CILi128EEENS7_ILi112EEES8_EEELi128ENS_6half_tEfNS_4arch4Sm80ELb1ELb0ELb1ELb1ELb0ELb0ELb1ELb1EEENS1_21CollectiveEpilogueFwdINS6_IJS8_S8_S9_EEENS6_IJNS7_ILi1EEESH_SH_EEESB_SD_Li256ELb1ELb1ELb1ELb0EEENS1_36VarlenDynamicPersistentTileSchedulerILi128ELi112ELi256ELi256ELb1ELb1ELb0ELb1ELb1ELb1EEEEEEEEEvNT_6ParamsE:
[----:B------:R-:W-:Y:S01]  /*0000*/  LDC R1, c[0x0][0x37c] ;  /* 0x0000df00ff017b82 */ /* 0x000fe20000000800 */
[----:B------:R-:W-:Y:S05]  /*0010*/  EXIT ;  /* 0x000000000000794d */ /* 0x000fea0003800000 */
.L_x_10:
        /* <DEDUP_REMOVED lines=14> */
.L_x_34:


//--------------------- .text._ZN7cutlass13device_kernelIN5flash19enable_sm80_to_sm89INS1_16FlashAttnFwdSm80INS1_25CollectiveMainloopFwdSm80ILi8ELi1ELb1EN4cute5tupleIJNS5_1CILi128EEENS7_ILi112EEES8_EEELi128ENS_6half_tEfNS_4arch4Sm80ELb1ELb0ELb1ELb1ELb0ELb1ELb1ELb1EEENS1_21CollectiveEpilogueFwdINS6_IJS8_S8_S9_EEENS6_IJNS7_ILi1EEESH_SH_EEESB_SD_Li256ELb1ELb1ELb1ELb0EEENS1_36VarlenDynamicPersistentTileSchedulerILi128ELi112ELi256ELi256ELb1ELb1ELb0ELb1ELb1ELb1EEEEEEEEEvNT_6ParamsE --------------------------
	.section	.text._ZN7cutlass13device_kernelIN5flash19enable_sm80_to_sm89INS1_16FlashAttnFwdSm80INS1_25CollectiveMainloopFwdSm80ILi8ELi1ELb1EN4cute5tupleIJNS5_1CILi128EEENS7_ILi112EEES8_EEELi128ENS_6half_tEfNS_4arch4Sm80ELb1ELb0ELb1ELb1ELb0ELb1ELb1ELb1EEENS1_21CollectiveEpilogueFwdINS6_IJS8_S8_S9_EEENS6_IJNS7_ILi1EEESH_SH_EEESB_SD_Li256ELb1ELb1ELb1ELb0EEENS1_36VarlenDynamicPersistentTileSchedulerILi128ELi112ELi256ELi256ELb1ELb1ELb0ELb1ELb1ELb1EEEEEEEEEvNT_6ParamsE,"ax",@progbits
	.align	128
.text._ZN7cutlass13device_kernelIN5flash19enable_sm80_to_sm89INS1_16FlashAttnFwdSm80INS1_25CollectiveMainloopFwdSm80ILi8ELi1ELb1EN4cute5tupleIJNS5_1CILi128EEENS7_ILi112EEES8_EEELi128ENS_6half_tEfNS_4arch4Sm80ELb1ELb0ELb1ELb1ELb0ELb1ELb1ELb1EEENS1_21CollectiveEpilogueFwdINS6_IJS8_S8_S9_EEENS6_IJNS7_ILi1EEESH_SH_EEESB_SD_Li256ELb1ELb1ELb1ELb0EEENS1_36VarlenDynamicPersistentTileSchedulerILi128ELi112ELi256ELi256ELb1ELb1ELb0ELb1ELb1ELb1EEEEEEEEEvNT_6ParamsE:
        .type           _ZN7cutlass13device_kernelIN5flash19enable_sm80_to_sm89INS1_16FlashAttnFwdSm80INS1_25CollectiveMainloopFwdSm80ILi8ELi1ELb1EN4cute5tupleIJNS5_1CILi128EEENS7_ILi112EEES8_EEELi128ENS_6half_tEfNS_4arch4Sm80ELb1ELb0ELb1ELb1ELb0ELb1ELb1ELb1EEENS1_21CollectiveEpilogueFwdINS6_IJS8_S8_S9_EEENS6_IJNS7_ILi1EEESH_SH_EEESB_SD_Li256ELb1ELb1ELb1ELb0EEENS1_36VarlenDynamicPersistentTileSchedulerILi128ELi112ELi256ELi256ELb1ELb1ELb0ELb1ELb1ELb1EEEEEEEEEvNT_6ParamsE,@function
        .size           _ZN7cutlass13device_kernelIN5flash19enable_sm80_to_sm89INS1_16FlashAttnFwdSm80INS1_25CollectiveMainloopFwdSm80ILi8ELi1ELb1EN4cute5tupleIJNS5_1CILi128EEENS7_ILi112EEES8_EEELi128ENS_6half_tEfNS_4arch4Sm80ELb1ELb0ELb1ELb1ELb0ELb1ELb1ELb1EEENS1_21CollectiveEpilogueFwdINS6_IJS8_S8_S9_EEENS6_IJNS7_ILi1EEESH_SH_EEESB_SD_Li256ELb1ELb1ELb1ELb0EEENS1_36VarlenDynamicPersistentTileSchedulerILi128ELi112ELi256ELi256ELb1ELb1ELb0ELb1ELb1ELb1EEEEEEEEEvNT_6ParamsE,(.L_x_35 - _ZN7cutlass13device_kernelIN5flash19enable_sm80_to_sm89INS1_16FlashAttnFwdSm80INS1_25CollectiveMainloopFwdSm80ILi8ELi1ELb1EN4cute5tupleIJNS5_1CILi128EEENS7_ILi112EEES8_EEELi128ENS_6half_tEfNS_4arch4Sm80ELb1ELb0ELb1ELb1ELb0ELb1ELb1ELb1EEENS1_21CollectiveEpilogueFwdINS6_IJS8_S8_S9_EEENS6_IJNS7_ILi1EEESH_SH_EEESB_SD_Li256ELb1ELb1ELb1ELb0EEENS1_36VarlenDynamicPersistentTileSchedulerILi128ELi112ELi256ELi256ELb1ELb1ELb0ELb1ELb1ELb1EEEEEEEEEvNT_6ParamsE)
        .other          _ZN7cutlass13device_kernelIN5flash19enable_sm80_to_sm89INS1_16FlashAttnFwdSm80INS1_25CollectiveMainloopFwdSm80ILi8ELi1ELb1EN4cute5tupleIJNS5_1CILi128EEENS7_ILi112EEES8_EEELi128ENS_6half_tEfNS_4arch4Sm80ELb1ELb0ELb1ELb1ELb0ELb1ELb1ELb1EEENS1_21CollectiveEpilogueFwdINS6_IJS8_S8_S9_EEENS6_IJNS7_ILi1EEESH_SH_EEESB_SD_Li256ELb1ELb1ELb1ELb0EEENS1_36VarlenDynamicPersistentTileSchedulerILi128ELi112ELi256ELi256ELb1ELb1ELb0ELb1ELb1ELb1EEEEEEEEEvNT_6ParamsE,@"STO_CUDA_ENTRY STV_DEFAULT"
_ZN7cutlass13device_kernelIN5flash19enable_sm80_to_sm89INS1_16FlashAttnFwdSm80INS1_25CollectiveMainloopFwdSm80ILi8ELi1ELb1EN4cute5tupleIJNS5_1CILi128EEENS7_ILi112EEES8_EEELi128ENS_6half_tEfNS_4arch4Sm80ELb1ELb0ELb1ELb1ELb0ELb1ELb1ELb1EEENS1_21CollectiveEpilogueFwdINS6_IJS8_S8_S9_EEENS6_IJNS7_ILi1EEESH_SH_EEESB_SD_Li256ELb1ELb1ELb1ELb0EEENS1_36VarlenDynamicPersistentTileSchedulerILi128ELi112ELi256ELi256ELb1ELb1ELb0ELb1ELb1ELb1EEEEEEEEEvNT_6ParamsE:
[----:B------:R-:W-:Y:S01]  /*0000*/  LDC R1, c[0x0][0x37c] ;  /* 0x0000df00ff017b82 */ /* 0x000fe20000000800 */
[----:B------:R-:W-:Y:S05]  /*0010*/  EXIT ;  /* 0x000000000000794d */ /* 0x000fea0003800000 */
.L_x_11:
        /* <DEDUP_REMOVED lines=14> */
.L_x_35:


//--------------------- .text._ZN7cutlass13device_kernelIN5flash19enable_sm80_to_sm89INS1_16FlashAttnFwdSm80INS1_25CollectiveMainloopFwdSm80ILi8ELi1ELb1EN4cute5tupleIJNS5_1CILi128EEES8_S8_EEELi128ENS_6half_tEfNS_4arch4Sm80ELb0ELb0ELb0ELb0ELb0ELb0ELb1ELb1EEENS1_21CollectiveEpilogueFwdIS9_NS6_IJNS7_ILi1EEESF_SF_EEESA_SC_Li256ELb0ELb1ELb1ELb0EEENS1_19SingleTileSchedulerILb0ELb1ELb1ELi128EEEEEEEEEvNT_6ParamsE --------------------------
	.section	.text._ZN7cutlass13device_kernelIN5flash19enable_sm80_to_sm89INS1_16FlashAttnFwdSm80INS1_25CollectiveMainloopFwdSm80ILi8ELi1ELb1EN4cute5tupleIJNS5_1CILi128EEES8_S8_EEELi128ENS_6half_tEfNS_4arch4Sm80ELb0ELb0ELb0ELb0ELb0ELb0ELb1ELb1EEENS1_21CollectiveEpilogueFwdIS9_NS6_IJNS7_ILi1EEESF_SF_EEESA_SC_Li256ELb0ELb1ELb1ELb0EEENS1_19SingleTileSchedulerILb0ELb1ELb1ELi128EEEEEEEEEvNT_6ParamsE,"ax",@progbits
	.align	128
.text._ZN7cutlass13device_kernelIN5flash19enable_sm80_to_sm89INS1_16FlashAttnFwdSm80INS1_25CollectiveMainloopFwdSm80ILi8ELi1ELb1EN4cute5tupleIJNS5_1CILi128EEES8_S8_EEELi128ENS_6half_tEfNS_4arch4Sm80ELb0ELb0ELb0ELb0ELb0ELb0ELb1ELb1EEENS1_21CollectiveEpilogueFwdIS9_NS6_IJNS7_ILi1EEESF_SF_EEESA_SC_Li256ELb0ELb1ELb1ELb0EEENS1_19SingleTileSchedulerILb0ELb1ELb1ELi128EEEEEEEEEvNT_6ParamsE:
        .type           _ZN7cutlass13device_kernelIN5flash19enable_sm80_to_sm89INS1_16FlashAttnFwdSm80INS1_25CollectiveMainloopFwdSm80ILi8ELi1ELb1EN4cute5tupleIJNS5_1CILi128EEES8_S8_EEELi128ENS_6half_tEfNS_4arch4Sm80ELb0ELb0ELb0ELb0ELb0ELb0ELb1ELb1EEENS1_21CollectiveEpilogueFwdIS9_NS6_IJNS7_ILi1EEESF_SF_EEESA_SC_Li256ELb0ELb1ELb1ELb0EEENS1_19SingleTileSchedulerILb0ELb1ELb1ELi128EEEEEEEEEvNT_6ParamsE,@function
        .size           _ZN7cutlass13device_kernelIN5flash19enable_sm80_to_sm89INS1_16FlashAttnFwdSm80INS1_25CollectiveMainloopFwdSm80ILi8ELi1ELb1EN4cute5tupleIJNS5_1CILi128EEES8_S8_EEELi128ENS_6half_tEfNS_4arch4Sm80ELb0ELb0ELb0ELb0ELb0ELb0ELb1ELb1EEENS1_21CollectiveEpilogueFwdIS9_NS6_IJNS7_ILi1EEESF_SF_EEESA_SC_Li256ELb0ELb1ELb1ELb0EEENS1_19SingleTileSchedulerILb0ELb1ELb1ELi128EEEEEEEEEvNT_6ParamsE,(.L_x_36 - _ZN7cutlass13device_kernelIN5flash19enable_sm80_to_sm89INS1_16FlashAttnFwdSm80INS1_25CollectiveMainloopFwdSm80ILi8ELi1ELb1EN4cute5tupleIJNS5_1CILi128EEES8_S8_EEELi128ENS_6half_tEfNS_4arch4Sm80ELb0ELb0ELb0ELb0ELb0ELb0ELb1ELb1EEENS1_21CollectiveEpilogueFwdIS9_NS6_IJNS7_ILi1EEESF_SF_EEESA_SC_Li256ELb0ELb1ELb1ELb0EEENS1_19SingleTileSchedulerILb0ELb1ELb1ELi128EEEEEEEEEvNT_6ParamsE)
        .other          _ZN7cutlass13device_kernelIN5flash19enable_sm80_to_sm89INS1_16FlashAttnFwdSm80INS1_25CollectiveMainloopFwdSm80ILi8ELi1ELb1EN4cute5tupleIJNS5_1CILi128EEES8_S8_EEELi128ENS_6half_tEfNS_4arch4Sm80ELb0ELb0ELb0ELb0ELb0ELb0ELb1ELb1EEENS1_21CollectiveEpilogueFwdIS9_NS6_IJNS7_ILi1EEESF_SF_EEESA_SC_Li256ELb0ELb1ELb1ELb0EEENS1_19SingleTileSchedulerILb0ELb1ELb1ELi128EEEEEEEEEvNT_6ParamsE,@"STO_CUDA_ENTRY STV_DEFAULT"
_ZN7cutlass13device_kernelIN5flash19enable_sm80_to_sm89INS1_16FlashAttnFwdSm80INS1_25CollectiveMainloopFwdSm80ILi8ELi1ELb1EN4cute5tupleIJNS5_1CILi128EEES8_S8_EEELi128ENS_6half_tEfNS_4arch4Sm80ELb0ELb0ELb0ELb0ELb0ELb0ELb1ELb1EEENS1_21CollectiveEpilogueFwdIS9_NS6_IJNS7_ILi1EEESF_SF_EEESA_SC_Li256ELb0ELb1ELb1ELb0EEENS1_19SingleTileSchedulerILb0ELb1ELb1ELi128EEEEEEEEEvNT_6ParamsE:
[----:B------:R-:W-:Y:S01]  /*0000*/  LDC R1, c[0x0][0x37c] ;  /* 0x0000df00ff017b82 */ /* 0x000fe20000000800 */
[----:B------:R-:W-:Y:S05]  /*0010*/  EXIT ;  /* 0x000000000000794d */ /* 0x000fea0003800000 */
.L_x_12:
        /* <DEDUP_REMOVED lines=14> */
.L_x_36:


//--------------------- .text._ZN7cutlass13device_kernelIN5flash19enable_sm80_to_sm89INS1_16FlashAttnFwdSm80INS1_25CollectiveMainloopFwdSm80ILi8ELi1ELb1EN4cute5tupleIJNS5_1CILi128EEENS7_ILi96EEES8_EEELi128ENS_6half_tEfNS_4arch4Sm80ELb0ELb1ELb0ELb0ELb0ELb0ELb1ELb1EEENS1_21CollectiveEpilogueFwdINS6_IJS8_S8_S9_EEENS6_IJNS7_ILi1EEESH_SH_EEESB_SD_Li256ELb0ELb1ELb1ELb0EEENS1_19SingleTileSchedulerILb0ELb1ELb1ELi128EEEEEEEEEvNT_6ParamsE --------------------------
	.section	.text._ZN7cutlass13device_kernelIN5flash19enable_sm80_to_sm89INS1_16FlashAttnFwdSm80INS1_25CollectiveMainloopFwdSm80ILi8ELi1ELb1EN4cute5tupleIJNS5_1CILi128EEENS7_ILi96EEES8_EEELi128ENS_6half_tEfNS_4arch4Sm80ELb0ELb1ELb0ELb0ELb0ELb0ELb1ELb1EEENS1_21CollectiveEpilogueFwdINS6_IJS8_S8_S9_EEENS6_IJNS7_ILi1EEESH_SH_EEESB_SD_Li256ELb0ELb1ELb1ELb0EEENS1_19SingleTileSchedulerILb0ELb1ELb1ELi128EEEEEEEEEvNT_6ParamsE,"ax",@progbits
	.align	128
.text._ZN7cutlass13device_kernelIN5flash19enable_sm80_to_sm89INS1_16FlashAttnFwdSm80INS1_25CollectiveMainloopFwdSm80ILi8ELi1ELb1EN4cute5tupleIJNS5_1CILi128EEENS7_ILi96EEES8_EEELi128ENS_6half_tEfNS_4arch4Sm80ELb0ELb1ELb0ELb0ELb0ELb0ELb1ELb1EEENS1_21CollectiveEpilogueFwdINS6_IJS8_S8_S9_EEENS6_IJNS7_ILi1EEESH_SH_EEESB_SD_Li256ELb0ELb1ELb1ELb0EEENS1_19SingleTileSchedulerILb0ELb1ELb1ELi128EEEEEEEEEvNT_6ParamsE:
        .type           _ZN7cutlass13device_kernelIN5flash19enable_sm80_to_sm89INS1_16FlashAttnFwdSm80INS1_25CollectiveMainloopFwdSm80ILi8ELi1ELb1EN4cute5tupleIJNS5_1CILi128EEENS7_ILi96EEES8_EEELi128ENS_6half_tEfNS_4arch4Sm80ELb0ELb1ELb0ELb0ELb0ELb0ELb1ELb1EEENS1_21CollectiveEpilogueFwdINS6_IJS8_S8_S9_EEENS6_IJNS7_ILi1EEESH_SH_EEESB_SD_Li256ELb0ELb1ELb1ELb0EEENS1_19SingleTileSchedulerILb0ELb1ELb1ELi128EEEEEEEEEvNT_6ParamsE,@function
        .size           _ZN7cutlass13device_kernelIN5flash19enable_sm80_to_sm89INS1_16FlashAttnFwdSm80INS1_25CollectiveMainloopFwdSm80ILi8ELi1ELb1EN4cute5tupleIJNS5_1CILi128EEENS7_ILi96EEES8_EEELi128ENS_6half_tEfNS_4arch4Sm80ELb0ELb1ELb0ELb0ELb0ELb0ELb1ELb1EEENS1_21CollectiveEpilogueFwdINS6_IJS8_S8_S9_EEENS6_IJNS7_ILi1EEESH_SH_EEESB_SD_Li256ELb0ELb1ELb1ELb0EEENS1_19SingleTileSchedulerILb0ELb1ELb1ELi128EEEEEEEEEvNT_6ParamsE,(.L_x_37 - _ZN7cutlass13device_kernelIN5flash19enable_sm80_to_sm89INS1_16FlashAttnFwdSm80INS1_25CollectiveMainloopFwdSm80ILi8ELi1ELb1EN4cute5tupleIJNS5_1CILi128EEENS7_ILi96EEES8_EEELi128ENS_6half_tEfNS_4arch4Sm80ELb0ELb1ELb0ELb0ELb0ELb0ELb1ELb1EEENS1_21CollectiveEpilogueFwdINS6_IJS8_S8_S9_EEENS6_IJNS7_ILi1EEESH_SH_EEESB_SD_Li256ELb0ELb1ELb1ELb0EEENS1_19SingleTileSchedulerILb0ELb1ELb1ELi128EEEEEEEEEvNT_6ParamsE)
        .other          _ZN7cutlass13device_kernelIN5flash19enable_sm80_to_sm89INS1_16FlashAttnFwdSm80INS1_25CollectiveMainloopFwdSm80ILi8ELi1ELb1EN4cute5tupleIJNS5_1CILi128EEENS7_ILi96EEES8_EEELi128ENS_6half_tEfNS_4arch4Sm80ELb0ELb1ELb0ELb0ELb0ELb0ELb1ELb1EEENS1_21CollectiveEpilogueFwdINS6_IJS8_S8_S9_EEENS6_IJNS7_ILi1EEESH_SH_EEESB_SD_Li256ELb0ELb1ELb1ELb0EEENS1_19SingleTileSchedulerILb0ELb1ELb1ELi128EEEEEEEEEvNT_6ParamsE,@"STO_CUDA_ENTRY STV_DEFAULT"
_ZN7cutlass13device_kernelIN5flash19enable_sm80_to_sm89INS1_16FlashAttnFwdSm80INS1_25CollectiveMainloopFwdSm80ILi8ELi1ELb1EN4cute5tupleIJNS5_1CILi128EEENS7_ILi96EEES8_EEELi128ENS_6half_tEfNS_4arch4Sm80ELb0ELb1ELb0ELb0ELb0ELb0ELb1ELb1EEENS1_21CollectiveEpilogueFwdINS6_IJS8_S8_S9_EEENS6_IJNS7_ILi1EEESH_SH_EEESB_SD_Li256ELb0ELb1ELb1ELb0EEENS1_19SingleTileSchedulerILb0ELb1ELb1ELi128EEEEEEEEEvNT_6ParamsE:
[----:B------:R-:W-:Y:S01]  /*0000*/  LDC R1, c[0x0][0x37c] ;  /* 0x0000df00ff017b82 */ /* 0x000fe20000000800 */
[----:B------:R-:W-:Y:S05]  /*0010*/  EXIT ;  /* 0x000000000000794d */ /* 0x000fea0003800000 */
.L_x_13:
        /* <DEDUP_REMOVED lines=14> */
.L_x_37:


//--------------------- .text._ZN7cutlass13device_kernelIN5flash19enable_sm80_to_sm89INS1_16FlashAttnFwdSm80INS1_25CollectiveMainloopFwdSm80ILi8ELi1ELb1EN4cute5tupleIJNS5_1CILi128EEES8_S8_EEELi128ENS_6half_tEfNS_4arch4Sm80ELb1ELb0ELb0ELb0ELb0ELb0ELb1ELb1EEENS1_21CollectiveEpilogueFwdIS9_NS6_IJNS7_ILi1EEESF_SF_EEESA_SC_Li256ELb0ELb1ELb1ELb0EEENS1_30DynamicPersistentTileSchedulerILi256ELi256ELb1ELb1ELb0EEEEEEEEEvNT_6ParamsE --------------------------
	.section	.text._ZN7cutlass13device_kernelIN5flash19enable_sm80_to_sm89INS1_16FlashAttnFwdSm80INS1_25CollectiveMainloopFwdSm80ILi8ELi1ELb1EN4cute5tupleIJNS5_1CILi128EEES8_S8_EEELi128ENS_6half_tEfNS_4arch4Sm80ELb1ELb0ELb0ELb0ELb0ELb0ELb1ELb1EEENS1_21CollectiveEpilogueFwdIS9_NS6_IJNS7_ILi1EEESF_SF_EEESA_SC_Li256ELb0ELb1ELb1ELb0EEENS1_30DynamicPersistentTileSchedulerILi256ELi256ELb1ELb1ELb0EEEEEEEEEvNT_6ParamsE,"ax",@progbits
	.align	128
.text._ZN7cutlass13device_kernelIN5flash19enable_sm80_to_sm89INS1_16FlashAttnFwdSm80INS1_25CollectiveMainloopFwdSm80ILi8ELi1ELb1EN4cute5tupleIJNS5_1CILi128EEES8_S8_EEELi128ENS_6half_tEfNS_4arch4Sm80ELb1ELb0ELb0ELb0ELb0ELb0ELb1ELb1EEENS1_21CollectiveEpilogueFwdIS9_NS6_IJNS7_ILi1EEESF_SF_EEESA_SC_Li256ELb0ELb1ELb1ELb0EEENS1_30DynamicPersistentTileSchedulerILi256ELi256ELb1ELb1ELb0EEEEEEEEEvNT_6ParamsE:
        .type           _ZN7cutlass13device_kernelIN5flash19enable_sm80_to_sm89INS1_16FlashAttnFwdSm80INS1_25CollectiveMainloopFwdSm80ILi8ELi1ELb1EN4cute5tupleIJNS5_1CILi128EEES8_S8_EEELi128ENS_6half_tEfNS_4arch4Sm80ELb1ELb0ELb0ELb0ELb0ELb0ELb1ELb1EEENS1_21CollectiveEpilogueFwdIS9_NS6_IJNS7_ILi1EEESF_SF_EEESA_SC_Li256ELb0ELb1ELb1ELb0EEENS1_30DynamicPersistentTileSchedulerILi256ELi256ELb1ELb1ELb0EEEEEEEEEvNT_6ParamsE,@function
        .size           _ZN7cutlass13device_kernelIN5flash19enable_sm80_to_sm89INS1_16FlashAttnFwdSm80INS1_25CollectiveMainloopFwdSm80ILi8ELi1ELb1EN4cute5tupleIJNS5_1CILi128EEES8_S8_EEELi128ENS_6half_tEfNS_4arch4Sm80ELb1ELb0ELb0ELb0ELb0ELb0ELb1ELb1EEENS1_21CollectiveEpilogueFwdIS9_NS6_IJNS7_ILi1EEESF_SF_EEESA_SC_Li256ELb0ELb1ELb1ELb0EEENS1_30DynamicPersistentTileSchedulerILi256ELi256ELb1ELb1ELb0EEEEEEEEEvNT_6ParamsE,(.L_x_38 - _ZN7cutlass13device_kernelIN5flash19enable_sm80_to_sm89INS1_16FlashAttnFwdSm80INS1_25CollectiveMainloopFwdSm80ILi8ELi1ELb1EN4cute5tupleIJNS5_1CILi128EEES8_S8_EEELi128ENS_6half_tEfNS_4arch4Sm80ELb1ELb0ELb0ELb0ELb0ELb0ELb1ELb1EEENS1_21CollectiveEpilogueFwdIS9_NS6_IJNS7_ILi1EEESF_SF_EEESA_SC_Li256ELb0ELb1ELb1ELb0EEENS1_30DynamicPersistentTileSchedulerILi256ELi256ELb1ELb1ELb0EEEEEEEEEvNT_6ParamsE)
        .other          _ZN7cutlass13device_kernelIN5flash19enable_sm80_to_sm89INS1_16FlashAttnFwdSm80INS1_25CollectiveMainloopFwdSm80ILi8ELi1ELb1EN4cute5tupleIJNS5_1CILi128EEES8_S8_EEELi128ENS_6half_tEfNS_4arch4Sm80ELb1ELb0ELb0ELb0ELb0ELb0ELb1ELb1EEENS1_21CollectiveEpilogueFwdIS9_NS6_IJNS7_ILi1EEESF_SF_EEESA_SC_Li256ELb0ELb1ELb1ELb0EEENS1_30DynamicPersistentTileSchedulerILi256ELi256ELb1ELb1ELb0EEEEEEEEEvNT_6ParamsE,@"STO_CUDA_ENTRY STV_DEFAULT"
_ZN7cutlass13device_kernelIN5flash19enable_sm80_to_sm89INS1_16FlashAttnFwdSm80INS1_25CollectiveMainloopFwdSm80ILi8ELi1ELb1EN4cute5tupleIJNS5_1CILi128EEES8_S8_EEELi128ENS_6half_tEfNS_4arch4Sm80ELb1ELb0ELb0ELb0ELb0ELb0ELb1ELb1EEENS1_21CollectiveEpilogueFwdIS9_NS6_IJNS7_ILi1EEESF_SF_EEESA_SC_Li256ELb0ELb1ELb1ELb0EEENS1_30DynamicPersistentTileSchedulerILi256ELi256ELb1ELb1ELb0EEEEEEEEEvNT_6ParamsE:
[----:B------:R-:W-:Y:S01]  /*0000*/  LDC R1, c[0x0][0x37c] ;  /* 0x0000df00ff017b82 */ /* 0x000fe20000000800 */
[----:B------:R-:W-:Y:S05]  /*0010*/  EXIT ;  /* 0x000000000000794d */ /* 0x000fea0003800000 */
.L_x_14:
        /* <DEDUP_REMOVED lines=14> */
.L_x_38:


//--------------------- .text._ZN7cutlass13device_kernelIN5flash19enable_sm80_to_sm89INS1_16FlashAttnFwdSm80INS1_25CollectiveMainloopFwdSm80ILi4ELi1ELb0EN4cute5tupleIJNS5_1CILi128EEENS7_ILi64EEES8_EEELi128ENS_6half_tEfNS_4arch4Sm80ELb0ELb0ELb0ELb0ELb0ELb0ELb1ELb1EEENS1_21CollectiveEpilogueFwdINS6_IJS8_S8_S9_EEENS6_IJNS7_ILi1EEESH_SH_EEESB_SD_Li128ELb0ELb1ELb1ELb0EEENS1_19SingleTileSchedulerILb0ELb1ELb1ELi128EEEEEEEEEvNT_6ParamsE --------------------------
	.section	.text._ZN7cutlass13device_kernelIN5flash19enable_sm80_to_sm89INS1_16FlashAttnFwdSm80INS1_25CollectiveMainloopFwdSm80ILi4ELi1ELb0EN4cute5tupleIJNS5_1CILi128EEENS7_ILi64EEES8_EEELi128ENS_6half_tEfNS_4arch4Sm80ELb0ELb0ELb0ELb0ELb0ELb0ELb1ELb1EEENS1_21CollectiveEpilogueFwdINS6_IJS8_S8_S9_EEENS6_IJNS7_ILi1EEESH_SH_EEESB_SD_Li128ELb0ELb1ELb1ELb0EEENS1_19SingleTileSchedulerILb0ELb1ELb1ELi128EEEEEEEEEvNT_6ParamsE,"ax",@progbits
	.align	128
.text._ZN7cutlass13device_kernelIN5flash19enable_sm80_to_sm89INS1_16FlashAttnFwdSm80INS1_25CollectiveMainloopFwdSm80ILi4ELi1ELb0EN4cute5tupleIJNS5_1CILi128EEENS7_ILi64EEES8_EEELi128ENS_6half_tEfNS_4arch4Sm80ELb0ELb0ELb0ELb0ELb0ELb0ELb1ELb1EEENS1_21CollectiveEpilogueFwdINS6_IJS8_S8_S9_EEENS6_IJNS7_ILi1EEESH_SH_EEESB_SD_Li128ELb0ELb1ELb1ELb0EEENS1_19SingleTileSchedulerILb0ELb1ELb1ELi128EEEEEEEEEvNT_6ParamsE:
        .type           _ZN7cutlass13device_kernelIN5flash19enable_sm80_to_sm89INS1_16FlashAttnFwdSm80INS1_25CollectiveMainloopFwdSm80ILi4ELi1ELb0EN4cute5tupleIJNS5_1CILi128EEENS7_ILi64EEES8_EEELi128ENS_6half_tEfNS_4arch4Sm80ELb0ELb0ELb0ELb0ELb0ELb0ELb1ELb1EEENS1_21CollectiveEpilogueFwdINS6_IJS8_S8_S9_EEENS6_IJNS7_ILi1EEESH_SH_EEESB_SD_Li128ELb0ELb1ELb1ELb0EEENS1_19SingleTileSchedulerILb0ELb1ELb1ELi128EEEEEEEEEvNT_6ParamsE,@function
        .size           _ZN7cutlass13device_kernelIN5flash19enable_sm80_to_sm89INS1_16FlashAttnFwdSm80INS1_25CollectiveMainloopFwdSm80ILi4ELi1ELb0EN4cute5tupleIJNS5_1CILi128EEENS7_ILi64EEES8_EEELi128ENS_6half_tEfNS_4arch4Sm80ELb0ELb0ELb0ELb0ELb0ELb0ELb1ELb1EEENS1_21CollectiveEpilogueFwdINS6_IJS8_S8_S9_EEENS6_IJNS7_ILi1EEESH_SH_EEESB_SD_Li128ELb0ELb1ELb1ELb0EEENS1_19SingleTileSchedulerILb0ELb1ELb1ELi128EEEEEEEEEvNT_6ParamsE,(.L_x_39 - _ZN7cutlass13device_kernelIN5flash19enable_sm80_to_sm89INS1_16FlashAttnFwdSm80INS1_25CollectiveMainloopFwdSm80ILi4ELi1ELb0EN4cute5tupleIJNS5_1CILi128EEENS7_ILi64EEES8_EEELi128ENS_6half_tEfNS_4arch4Sm80ELb0ELb0ELb0ELb0ELb0ELb0ELb1ELb1EEENS1_21CollectiveEpilogueFwdINS6_IJS8_S8_S9_EEENS6_IJNS7_ILi1EEESH_SH_EEESB_SD_Li128ELb0ELb1ELb1ELb0EEENS1_19SingleTileSchedulerILb0ELb1ELb1ELi128EEEEEEEEEvNT_6ParamsE)
        .other          _ZN7cutlass13device_kernelIN5flash19enable_sm80_to_sm89INS1_16FlashAttnFwdSm80INS1_25CollectiveMainloopFwdSm80ILi4ELi1ELb0EN4cute5tupleIJNS5_1CILi128EEENS7_ILi64EEES8_EEELi128ENS_6half_tEfNS_4arch4Sm80ELb0ELb0ELb0ELb0ELb0ELb0ELb1ELb1EEENS1_21CollectiveEpilogueFwdINS6_IJS8_S8_S9_EEENS6_IJNS7_ILi1EEESH_SH_EEESB_SD_Li128ELb0ELb1ELb1ELb0EEENS1_19SingleTileSchedulerILb0ELb1ELb1ELi128EEEEEEEEEvNT_6ParamsE,@"STO_CUDA_ENTRY STV_DEFAULT"
_ZN7cutlass13device_kernelIN5flash19enable_sm80_to_sm89INS1_16FlashAttnFwdSm80INS1_25CollectiveMainloopFwdSm80ILi4ELi1ELb0EN4cute5tupleIJNS5_1CILi128EEENS7_ILi64EEES8_EEELi128ENS_6half_tEfNS_4arch4Sm80ELb0ELb0ELb0ELb0ELb0ELb0ELb1ELb1EEENS1_21CollectiveEpilogueFwdINS6_IJS8_S8_S9_EEENS6_IJNS7_ILi1EEESH_SH_EEESB_SD_Li128ELb0ELb1ELb1ELb0EEENS1_19SingleTileSchedulerILb0ELb1ELb1ELi128EEEEEEEEEvNT_6ParamsE:
[----:B------:R-:W-:Y:S01]  /*0000*/  LDC R1, c[0x0][0x37c] ;  /* 0x0000df00ff017b82 */ /* 0x000fe20000000800 */
[----:B------:R-:W-:Y:S05]  /*0010*/  EXIT ;  /* 0x000000000000794d */ /* 0x000fea0003800000 */
.L_x_15:
        /* <DEDUP_REMOVED lines=14> */
.L_x_39:


//--------------------- .text._ZN7cutlass13device_kernelIN5flash19enable_sm80_to_sm89INS1_16FlashAttnFwdSm80INS1_25CollectiveMainloopFwdSm80ILi8ELi1ELb1EN4cute5tupleIJNS5_1CILi128EEENS7_ILi112EEES8_EEELi128ENS_6half_tEfNS_4arch4Sm80ELb0ELb0ELb0ELb1ELb0ELb0ELb1ELb1EEENS1_21CollectiveEpilogueFwdINS6_IJS8_S8_S9_EEENS6_IJNS7_ILi1EEESH_SH_EEESB_SD_Li256ELb1ELb1ELb1ELb0EEENS1_36VarlenDynamicPersistentTileSchedulerILi128ELi112ELi256ELi256ELb1ELb1ELb0ELb0ELb1ELb1EEEEEEEEEvNT_6ParamsE --------------------------
	.section	.text._ZN7cutlass13device_kernelIN5flash19enable_sm80_to_sm89INS1_16FlashAttnFwdSm80INS1_25CollectiveMainloopFwdSm80ILi8ELi1ELb1EN4cute5tupleIJNS5_1CILi128EEENS7_ILi112EEES8_EEELi128ENS_6half_tEfNS_4arch4Sm80ELb0ELb0ELb0ELb1ELb0ELb0ELb1ELb1EEENS1_21CollectiveEpilogueFwdINS6_IJS8_S8_S9_EEENS6_IJNS7_ILi1EEESH_SH_EEESB_SD_Li256ELb1ELb1ELb1ELb0EEENS1_36VarlenDynamicPersistentTileSchedulerILi128ELi112ELi256ELi256ELb1ELb1ELb0ELb0ELb1ELb1EEEEEEEEEvNT_6ParamsE,"ax",@progbits
	.align	128
.text._ZN7cutlass13device_kernelIN5flash19enable_sm80_to_sm89INS1_16FlashAttnFwdSm80INS1_25CollectiveMainloopFwdSm80ILi8ELi1ELb1EN4cute5tupleIJNS5_1CILi128EEENS7_ILi112EEES8_EEELi128ENS_6half_tEfNS_4arch4Sm80ELb0ELb0ELb0ELb1ELb0ELb0ELb1ELb1EEENS1_21CollectiveEpilogueFwdINS6_IJS8_S8_S9_EEENS6_IJNS7_ILi1EEESH_SH_EEESB_SD_Li256ELb1ELb1ELb1ELb0EEENS1_36VarlenDynamicPersistentTileSchedulerILi128ELi112ELi256ELi256ELb1ELb1ELb0ELb0ELb1ELb1EEEEEEEEEvNT_6ParamsE:
        .type           _ZN7cutlass13device_kernelIN5flash19enable_sm80_to_sm89INS1_16FlashAttnFwdSm80INS1_25CollectiveMainloopFwdSm80ILi8ELi1ELb1EN4cute5tupleIJNS5_1CILi128EEENS7_ILi112EEES8_EEELi128ENS_6half_tEfNS_4arch4Sm80ELb0ELb0ELb0ELb1ELb0ELb0ELb1ELb1EEENS1_21CollectiveEpilogueFwdINS6_IJS8_S8_S9_EEENS6_IJNS7_ILi1EEESH_SH_EEESB_SD_Li256ELb1ELb1ELb1ELb0EEENS1_36VarlenDynamicPersistentTileSchedulerILi128ELi112ELi256ELi256ELb1ELb1ELb0ELb0ELb1ELb1EEEEEEEEEvNT_6ParamsE,@function
        .size           _ZN7cutlass13device_kernelIN5flash19enable_sm80_to_sm89INS1_16FlashAttnFwdSm80INS1_25CollectiveMainloopFwdSm80ILi8ELi1ELb1EN4cute5tupleIJNS5_1CILi128EEENS7_ILi112EEES8_EEELi128ENS_6half_tEfNS_4arch4Sm80ELb0ELb0ELb0ELb1ELb0ELb0ELb1ELb1EEENS1_21CollectiveEpilogueFwdINS6_IJS8_S8_S9_EEENS6_IJNS7_ILi1EEESH_SH_EEESB_SD_Li256ELb1ELb1ELb1ELb0EEENS1_36VarlenDynamicPersistentTileSchedulerILi128ELi112ELi256ELi256ELb1ELb1ELb0ELb0ELb1ELb1EEEEEEEEEvNT_6ParamsE,(.L_x_40 - _ZN7cutlass13device_kernelIN5flash19enable_sm80_to_sm89INS1_16FlashAttnFwdSm80INS1_25CollectiveMainloopFwdSm80ILi8ELi1ELb1EN4cute5tupleIJNS5_1CILi128EEENS7_ILi112EEES8_EEELi128ENS_6half_tEfNS_4arch4Sm80ELb0ELb0ELb0ELb1ELb0ELb0ELb1ELb1EEENS1_21CollectiveEpilogueFwdINS6_IJS8_S8_S9_EEENS6_IJNS7_ILi1EEESH_SH_EEESB_SD_Li256ELb1ELb1ELb1ELb0EEENS1_36VarlenDynamicPersistentTileSchedulerILi128ELi112ELi256ELi256ELb1ELb1ELb0ELb0ELb1ELb1EEEEEEEEEvNT_6ParamsE)
        .other          _ZN7cutlass13device_kernelIN5flash19enable_sm80_to_sm89INS1_16FlashAttnFwdSm80INS1_25CollectiveMainloopFwdSm80ILi8ELi1ELb1EN4cute5tupleIJNS5_1CILi128EEENS7_ILi112EEES8_EEELi128ENS_6half_tEfNS_4arch4Sm80ELb0ELb0ELb0ELb1ELb0ELb0ELb1ELb1EEENS1_21CollectiveEpilogueFwdINS6_IJS8_S8_S9_EEENS6_IJNS7_ILi1EEESH_SH_EEESB_SD_Li256ELb1ELb1ELb1ELb0EEENS1_36VarlenDynamicPersistentTileSchedulerILi128ELi112ELi256ELi256ELb1ELb1ELb0ELb0ELb1ELb1EEEEEEEEEvNT_6ParamsE,@"STO_CUDA_ENTRY STV_DEFAULT"
_ZN7cutlass13device_kernelIN5flash19enable_sm80_to_sm89INS1_16FlashAttnFwdSm80INS1_25CollectiveMainloopFwdSm80ILi8ELi1ELb1EN4cute5tupleIJNS5_1CILi128EEENS7_ILi112EEES8_EEELi128ENS_6half_tEfNS_4arch4Sm80ELb0ELb0ELb0ELb1ELb0ELb0ELb1ELb1EEENS1_21CollectiveEpilogueFwdINS6_IJS8_S8_S9_EEENS6_IJNS7_ILi1EEESH_SH_EEESB_SD_Li256ELb1ELb1ELb1ELb0EEENS1_36VarlenDynamicPersistentTileSchedulerILi128ELi112ELi256ELi256ELb1ELb1ELb0ELb0ELb1ELb1EEEEEEEEEvNT_6ParamsE:
[----:B------:R-:W-:Y:S01]  /*0000*/  LDC R1, c[0x0][0x37c] ;  /* 0x0000df00ff017b82 */ /* 0x000fe20000000800 */
[----:B------:R-:W-:Y:S05]  /*0010*/  EXIT ;  /* 0x000000000000794d */ /* 0x000fea0003800000 */
.L_x_16:
        /* <DEDUP_REMOVED lines=14> */
.L_x_40:


//--------------------- .text._ZN7cutlass13device_kernelIN5flash19enable_sm80_to_sm89INS1_16FlashAttnFwdSm80INS1_25CollectiveMainloopFwdSm80ILi8ELi1ELb1EN4cute5tupleIJNS5_1CILi128EEENS7_ILi112EEES8_EEELi128ENS_6half_tEfNS_4arch4Sm80ELb0ELb0ELb0ELb1ELb0ELb1ELb1ELb1EEENS1_21CollectiveEpilogueFwdINS6_IJS8_S8_S9_EEENS6_IJNS7_ILi1EEESH_SH_EEESB_SD_Li256ELb1ELb1ELb1ELb0EEENS1_36VarlenDynamicPersistentTileSchedulerILi128ELi112ELi256ELi256ELb1ELb1ELb0ELb0ELb1ELb1EEEEEEEEEvNT_6ParamsE --------------------------
	.section	.text._ZN7cutlass13device_kernelIN5flash19enable_sm80_to_sm89INS1_16FlashAttnFwdSm80INS1_25CollectiveMainloopFwdSm80ILi8ELi1ELb1EN4cute5tupleIJNS5_1CILi128EEENS7_ILi112EEES8_EEELi128ENS_6half_tEfNS_4arch4Sm80ELb0ELb0ELb0ELb1ELb0ELb1ELb1ELb1EEENS1_21CollectiveEpilogueFwdINS6_IJS8_S8_S9_EEENS6_IJNS7_ILi1EEESH_SH_EEESB_SD_Li256ELb1ELb1ELb1ELb0EEENS1_36VarlenDynamicPersistentTileSchedulerILi128ELi112ELi256ELi256ELb1ELb1ELb0ELb0ELb1ELb1EEEEEEEEEvNT_6ParamsE,"ax",@progbits
	.align	128
.text._ZN7cutlass13device_kernelIN5flash19enable_sm80_to_sm89INS1_16FlashAttnFwdSm80INS1_25CollectiveMainloopFwdSm80ILi8ELi1ELb1EN4cute5tupleIJNS5_1CILi128EEENS7_ILi112EEES8_EEELi128ENS_6half_tEfNS_4arch4Sm80ELb0ELb0ELb0ELb1ELb0ELb1ELb1ELb1EEENS1_21CollectiveEpilogueFwdINS6_IJS8_S8_S9_EEENS6_IJNS7_ILi1EEESH_SH_EEESB_SD_Li256ELb1ELb1ELb1ELb0EEENS1_36VarlenDynamicPersistentTileSchedulerILi128ELi112ELi256ELi256ELb1ELb1ELb0ELb0ELb1ELb1EEEEEEEEEvNT_6ParamsE:
        .type           _ZN7cutlass13device_kernelIN5flash19enable_sm80_to_sm89INS1_16FlashAttnFwdSm80INS1_25CollectiveMainloopFwdSm80ILi8ELi1ELb1EN4cute5tupleIJNS5_1CILi128EEENS7_ILi112EEES8_EEELi128ENS_6half_tEfNS_4arch4Sm80ELb0ELb0ELb0ELb1ELb0ELb1ELb1ELb1EEENS1_21CollectiveEpilogueFwdINS6_IJS8_S8_S9_EEENS6_IJNS7_ILi1EEESH_SH_EEESB_SD_Li256ELb1ELb1ELb1ELb0EEENS1_36VarlenDynamicPersistentTileSchedulerILi128ELi112ELi256ELi256ELb1ELb1ELb0ELb0ELb1ELb1EEEEEEEEEvNT_6ParamsE,@function
        .size           _ZN7cutlass13device_kernelIN5flash19enable_sm80_to_sm89INS1_16FlashAttnFwdSm80INS1_25CollectiveMainloopFwdSm80ILi8ELi1ELb1EN4cute5tupleIJNS5_1CILi128EEENS7_ILi112EEES8_EEELi128ENS_6half_tEfNS_4arch4Sm80ELb0ELb0ELb0ELb1ELb0ELb1ELb1ELb1EEENS1_21CollectiveEpilogueFwdINS6_IJS8_S8_S9_EEENS6_IJNS7_ILi1EEESH_SH_EEESB_SD_Li256ELb1ELb1ELb1ELb0EEENS1_36VarlenDynamicPersistentTileSchedulerILi128ELi112ELi256ELi256ELb1ELb1ELb0ELb0ELb1ELb1EEEEEEEEEvNT_6ParamsE,(.L_x_41 - _ZN7cutlass13device_kernelIN5flash19enable_sm80_to_sm89INS1_16FlashAttnFwdSm80INS1_25CollectiveMainloopFwdSm80ILi8ELi1ELb1EN4cute5tupleIJNS5_1CILi128EEENS7_ILi112EEES8_EEELi128ENS_6half_tEfNS_4arch4Sm80ELb0ELb0ELb0ELb1ELb0ELb1ELb1ELb1EEENS1_21CollectiveEpilogueFwdINS6_IJS8_S8_S9_EEENS6_IJNS7_ILi1EEESH_SH_EEESB_SD_Li256ELb1ELb1ELb1ELb0EEENS1_36VarlenDynamicPersistentTileSchedulerILi128ELi112ELi256ELi256ELb1ELb1ELb0ELb0ELb1ELb1EEEEEEEEEvNT_6ParamsE)
        .other          _ZN7cutlass13device_kernelIN5flash19enable_sm80_to_sm89INS1_16FlashAttnFwdSm80INS1_25CollectiveMainloopFwdSm80ILi8ELi1ELb1EN4cute5tupleIJNS5_1CILi128EEENS7_ILi112EEES8_EEELi128ENS_6half_tEfNS_4arch4Sm80ELb0ELb0ELb0ELb1ELb0ELb1ELb1ELb1EEENS1_21CollectiveEpilogueFwdINS6_IJS8_S8_S9_EEENS6_IJNS7_ILi1EEESH_SH_EEESB_SD_Li256ELb1ELb1ELb1ELb0EEENS1_36VarlenDynamicPersistentTileSchedulerILi128ELi112ELi256ELi256ELb1ELb1ELb0ELb0ELb1ELb1EEEEEEEEEvNT_6ParamsE,@"STO_CUDA_ENTRY STV_DEFAULT"
_ZN7cutlass13device_kernelIN5flash19enable_sm80_to_sm89INS1_16FlashAttnFwdSm80INS1_25CollectiveMainloopFwdSm80ILi8ELi1ELb1EN4cute5tupleIJNS5_1CILi128EEENS7_ILi112EEES8_EEELi128ENS_6half_tEfNS_4arch4Sm80ELb0ELb0ELb0ELb1ELb0ELb1ELb1ELb1EEENS1_21CollectiveEpilogueFwdINS6_IJS8_S8_S9_EEENS6_IJNS7_ILi1EEESH_SH_EEESB_SD_Li256ELb1ELb1ELb1ELb0EEENS1_36VarlenDynamicPersistentTileSchedulerILi128ELi112ELi256ELi256ELb1ELb1ELb0ELb0ELb1ELb1EEEEEEEEEvNT_6ParamsE:
[----:B------:R-:W-:Y:S01]  /*0000*/  LDC R1, c[0x0][0x37c] ;  /* 0x0000df00ff017b82 */ /* 0x000fe20000000800 */
[----:B------:R-:W-:Y:S05]  /*0010*/  EXIT ;  /* 0x000000000000794d */ /* 0x000fea0003800000 */
.L_x_17:
        /* <DEDUP_REMOVED lines=14> */
.L_x_41:


//--------------------- .text._ZN7cutlass13device_kernelIN5flash19enable_sm80_to_sm89INS1_16FlashAttnFwdSm80INS1_25CollectiveMainloopFwdSm80ILi4ELi1ELb0EN4cute5tupleIJNS5_1CILi128EEENS7_ILi48EEES8_EEELi128ENS_6half_tEfNS_4arch4Sm80ELb0ELb1ELb0ELb0ELb0ELb0ELb1ELb1EEENS1_21CollectiveEpilogueFwdINS6_IJS8_S8_S9_EEENS6_IJNS7_ILi1EEESH_SH_EEESB_SD_Li128ELb0ELb1ELb1ELb0EEENS1_19SingleTileSchedulerILb0ELb1ELb1ELi128EEEEEEEEEvNT_6ParamsE --------------------------
	.section	.text._ZN7cutlass13device_kernelIN5flash19enable_sm80_to_sm89INS1_16FlashAttnFwdSm80INS1_25CollectiveMainloopFwdSm80ILi4ELi1ELb0EN4cute5tupleIJNS5_1CILi128EEENS7_ILi48EEES8_EEELi128ENS_6half_tEfNS_4arch4Sm80ELb0ELb1ELb0ELb0ELb0ELb0ELb1ELb1EEENS1_21CollectiveEpilogueFwdINS6_IJS8_S8_S9_EEENS6_IJNS7_ILi1EEESH_SH_EEESB_SD_Li128ELb0ELb1ELb1ELb0EEENS1_19SingleTileSchedulerILb0ELb1ELb1ELi128EEEEEEEEEvNT_6ParamsE,"ax",@progbits
	.align	128
.text._ZN7cutlass13device_kernelIN5flash19enable_sm80_to_sm89INS1_16FlashAttnFwdSm80INS1_25CollectiveMainloopFwdSm80ILi4ELi1ELb0EN4cute5tupleIJNS5_1CILi128EEENS7_ILi48EEES8_EEELi128ENS_6half_tEfNS_4arch4Sm80ELb0ELb1ELb0ELb0ELb0ELb0ELb1ELb1EEENS1_21CollectiveEpilogueFwdINS6_IJS8_S8_S9_EEENS6_IJNS7_ILi1EEESH_SH_EEESB_SD_Li128ELb0ELb1ELb1ELb0EEENS1_19SingleTileSchedulerILb0ELb1ELb1ELi128EEEEEEEEEvNT_6ParamsE:
        .type           _ZN7cutlass13device_kernelIN5flash19enable_sm80_to_sm89INS1_16FlashAttnFwdSm80INS1_25CollectiveMainloopFwdSm80ILi4ELi1ELb0EN4cute5tupleIJNS5_1CILi128EEENS7_ILi48EEES8_EEELi128ENS_6half_tEfNS_4arch4Sm80ELb0ELb1ELb0ELb0ELb0ELb0ELb1ELb1EEENS1_21CollectiveEpilogueFwdINS6_IJS8_S8_S9_EEENS6_IJNS7_ILi1EEESH_SH_EEESB_SD_Li128ELb0ELb1ELb1ELb0EEENS1_19SingleTileSchedulerILb0ELb1ELb1ELi128EEEEEEEEEvNT_6ParamsE,@function
        .size           _ZN7cutlass13device_kernelIN5flash19enable_sm80_to_sm89INS1_16FlashAttnFwdSm80INS1_25CollectiveMainloopFwdSm80ILi4ELi1ELb0EN4cute5tupleIJNS5_1CILi128EEENS7_ILi48EEES8_EEELi128ENS_6half_tEfNS_4arch4Sm80ELb0ELb1ELb0ELb0ELb0ELb0ELb1ELb1EEENS1_21CollectiveEpilogueFwdINS6_IJS8_S8_S9_EEENS6_IJNS7_ILi1EEESH_SH_EEESB_SD_Li128ELb0ELb1ELb1ELb0EEENS1_19SingleTileSchedulerILb0ELb1ELb1ELi128EEEEEEEEEvNT_6ParamsE,(.L_x_42 - _ZN7cutlass13device_kernelIN5flash19enable_sm80_to_sm89INS1_16FlashAttnFwdSm80INS1_25CollectiveMainloopFwdSm80ILi4ELi1ELb0EN4cute5tupleIJNS5_1CILi128EEENS7_ILi48EEES8_EEELi128ENS_6half_tEfNS_4arch4Sm80ELb0ELb1ELb0ELb0ELb0ELb0ELb1ELb1EEENS1_21CollectiveEpilogueFwdINS6_IJS8_S8_S9_EEENS6_IJNS7_ILi1EEESH_SH_EEESB_SD_Li128ELb0ELb1ELb1ELb0EEENS1_19SingleTileSchedulerILb0ELb1ELb1ELi128EEEEEEEEEvNT_6ParamsE)
        .other          _ZN7cutlass13device_kernelIN5flash19enable_sm80_to_sm89INS1_16FlashAttnFwdSm80INS1_25CollectiveMainloopFwdSm80ILi4ELi1ELb0EN4cute5tupleIJNS5_1CILi128EEENS7_ILi48EEES8_EEELi128ENS_6half_tEfNS_4arch4Sm80ELb0ELb1ELb0ELb0ELb0ELb0ELb1ELb1EEENS1_21CollectiveEpilogueFwdINS6_IJS8_S8_S9_EEENS6_IJNS7_ILi1EEESH_SH_EEESB_SD_Li128ELb0ELb1ELb1ELb0EEENS1_19SingleTileSchedulerILb0ELb1ELb1ELi128EEEEEEEEEvNT_6ParamsE,@"STO_CUDA_ENTRY STV_DEFAULT"
_ZN7cutlass13device_kernelIN5flash19enable_sm80_to_sm89INS1_16FlashAttnFwdSm80INS1_25CollectiveMainloopFwdSm80ILi4ELi1ELb0EN4cute5tupleIJNS5_1CILi128EEENS7_ILi48EEES8_EEELi128ENS_6half_tEfNS_4arch4Sm80ELb0ELb1ELb0ELb0ELb0ELb0ELb1ELb1EEENS1_21CollectiveEpilogueFwdINS6_IJS8_S8_S9_EEENS6_IJNS7_ILi1EEESH_SH_EEESB_SD_Li128ELb0ELb1ELb1ELb0EEENS1_19SingleTileSchedulerILb0ELb1ELb1ELi128EEEEEEEEEvNT_6ParamsE:
[----:B------:R-:W-:Y:S01]  /*0000*/  LDC R1, c[0x0][0x37c] ;  /* 0x0000df00ff017b82 */ /* 0x000fe20000000800 */
[----:B------:R-:W-:Y:S05]  /*0010*/  EXIT ;  /* 0x000000000000794d */ /* 0x000fea0003800000 */
.L_x_18:
        /* <DEDUP_REMOVED lines=14> */
.L_x_42:


//--------------------- .text._ZN7cutlass13device_kernelIN5flash19enable_sm80_to_sm89INS1_16FlashAttnFwdSm80INS1_25CollectiveMainloopFwdSm80ILi8ELi1ELb1EN4cute5tupleIJNS5_1CILi128EEENS7_ILi96EEES8_EEELi128ENS_6half_tEfNS_4arch4Sm80ELb0ELb1ELb0ELb1ELb0ELb0ELb1ELb1EEENS1_21CollectiveEpilogueFwdINS6_IJS8_S8_S9_EEENS6_IJNS7_ILi1EEESH_SH_EEESB_SD_Li256ELb1ELb1ELb1ELb0EEENS1_36VarlenDynamicPersistentTileSchedulerILi128ELi96ELi256ELi256ELb1ELb1ELb0ELb1ELb0ELb1EEEEEEEEEvNT_6ParamsE --------------------------
	.section	.text._ZN7cutlass13device_kernelIN5flash19enable_sm80_to_sm89INS1_16FlashAttnFwdSm80INS1_25CollectiveMainloopFwdSm80ILi8ELi1ELb1EN4cute5tupleIJNS5_1CILi128EEENS7_ILi96EEES8_EEELi128ENS_6half_tEfNS_4arch4Sm80ELb0ELb1ELb0ELb1ELb0ELb0ELb1ELb1EEENS1_21CollectiveEpilogueFwdINS6_IJS8_S8_S9_EEENS6_IJNS7_ILi1EEESH_SH_EEESB_SD_Li256ELb1ELb1ELb1ELb0EEENS1_36VarlenDynamicPersistentTileSchedulerILi128ELi96ELi256ELi256ELb1ELb1ELb0ELb1ELb0ELb1EEEEEEEEEvNT_6ParamsE,"ax",@progbits
	.align	128
.text._ZN7cutlass13device_kernelIN5flash19enable_sm80_to_sm89INS1_16FlashAttnFwdSm80INS1_25CollectiveMainloopFwdSm80ILi8ELi1ELb1EN4cute5tupleIJNS5_1CILi128EEENS7_ILi96EEES8_EEELi128ENS_6half_tEfNS_4arch4Sm80ELb0ELb1ELb0ELb1ELb0ELb0ELb1ELb1EEENS1_21CollectiveEpilogueFwdINS6_IJS8_S8_S9_EEENS6_IJNS7_ILi1EEESH_SH_EEESB_SD_Li256ELb1ELb1ELb1ELb0EEENS1_36VarlenDynamicPersistentTileSchedulerILi128ELi96ELi256ELi256ELb1ELb1ELb0ELb1ELb0ELb1EEEEEEEEEvNT_6ParamsE:
        .type           _ZN7cutlass13device_kernelIN5flash19enable_sm80_to_sm89INS1_16FlashAttnFwdSm80INS1_25CollectiveMainloopFwdSm80ILi8ELi1ELb1EN4cute5tupleIJNS5_1CILi128EEENS7_ILi96EEES8_EEELi128ENS_6half_tEfNS_4arch4Sm80ELb0ELb1ELb0ELb1ELb0ELb0ELb1ELb1EEENS1_21CollectiveEpilogueFwdINS6_IJS8_S8_S9_EEENS6_IJNS7_ILi1EEESH_SH_EEESB_SD_Li256ELb1ELb1ELb1ELb0EEENS1_36VarlenDynamicPersistentTileSchedulerILi128ELi96ELi256ELi256ELb1ELb1ELb0ELb1ELb0ELb1EEEEEEEEEvNT_6ParamsE,@function
        .size           _ZN7cutlass13device_kernelIN5flash19enable_sm80_to_sm89INS1_16FlashAttnFwdSm80INS1_25CollectiveMainloopFwdSm80ILi8ELi1ELb1EN4cute5tupleIJNS5_1CILi128EEENS7_ILi96EEES8_EEELi128ENS_6half_tEfNS_4arch4Sm80ELb0ELb1ELb0ELb1ELb0ELb0ELb1ELb1EEENS1_21CollectiveEpilogueFwdINS6_IJS8_S8_S9_EEENS6_IJNS7_ILi1EEESH_SH_EEESB_SD_Li256ELb1ELb1ELb1ELb0EEENS1_36VarlenDynamicPersistentTileSchedulerILi128ELi96ELi256ELi256ELb1ELb1ELb0ELb1ELb0ELb1EEEEEEEEEvNT_6ParamsE,(.L_x_43 - _ZN7cutlass13device_kernelIN5flash19enable_sm80_to_sm89INS1_16FlashAttnFwdSm80INS1_25CollectiveMainloopFwdSm80ILi8ELi1ELb1EN4cute5tupleIJNS5_1CILi128EEENS7_ILi96EEES8_EEELi128ENS_6half_tEfNS_4arch4Sm80ELb0ELb1ELb0ELb1ELb0ELb0ELb1ELb1EEENS1_21CollectiveEpilogueFwdINS6_IJS8_S8_S9_EEENS6_IJNS7_ILi1EEESH_SH_EEESB_SD_Li256ELb1ELb1ELb1ELb0EEENS1_36VarlenDynamicPersistentTileSchedulerILi128ELi96ELi256ELi256ELb1ELb1ELb0ELb1ELb0ELb1EEEEEEEEEvNT_6ParamsE)
        .other          _ZN7cutlass13device_kernelIN5flash19enable_sm80_to_sm89INS1_16FlashAttnFwdSm80INS1_25CollectiveMainloopFwdSm80ILi8ELi1ELb1EN4cute5tupleIJNS5_1CILi128EEENS7_ILi96EEES8_EEELi128ENS_6half_tEfNS_4arch4Sm80ELb0ELb1ELb0ELb1ELb0ELb0ELb1ELb1EEENS1_21CollectiveEpilogueFwdINS6_IJS8_S8_S9_EEENS6_IJNS7_ILi1EEESH_SH_EEESB_SD_Li256ELb1ELb1ELb1ELb0EEENS1_36VarlenDynamicPersistentTileSchedulerILi128ELi96ELi256ELi256ELb1ELb1ELb0ELb1ELb0ELb1EEEEEEEEEvNT_6ParamsE,@"STO_CUDA_ENTRY STV_DEFAULT"
_ZN7cutlass13device_kernelIN5flash19enable_sm80_to_sm89INS1_16FlashAttnFwdSm80INS1_25CollectiveMainloopFwdSm80ILi8ELi1ELb1EN4cute5tupleIJNS5_1CILi128EEENS7_ILi96EEES8_EEELi128ENS_6half_tEfNS_4arch4Sm80ELb0ELb1ELb0ELb1ELb0ELb0ELb1ELb1EEENS1_21CollectiveEpilogueFwdINS6_IJS8_S8_S9_EEENS6_IJNS7_ILi1EEESH_SH_EEESB_SD_Li256ELb1ELb1ELb1ELb0EEENS1_36VarlenDynamicPersistentTileSchedulerILi128ELi96ELi256ELi256ELb1ELb1ELb0ELb1ELb0ELb1EEEEEEEEEvNT_6ParamsE:
[----:B------:R-:W-:Y:S01]  /*0000*/  LDC R1, c[0x0][0x37c] ;  /* 0x0000df00ff017b82 */ /* 0x000fe20000000800 */
[----:B------:R-:W-:Y:S05]  /*0010*/  EXIT ;  /* 0x000000000000794d */ /* 0x000fea0003800000 */
.L_x_19:
        /* <DEDUP_REMOVED lines=14> */
.L_x_43:


//--------------------- .text._ZN7cutlass13device_kernelIN5flash19enable_sm80_to_sm89INS1_16FlashAttnFwdSm80INS1_25CollectiveMainloopFwdSm80ILi8ELi1ELb1EN4cute5tupleIJNS5_1CILi128EEENS7_ILi96EEES8_EEELi128ENS_6half_tEfNS_4arch4Sm80ELb0ELb1ELb0ELb1ELb0ELb1ELb1ELb1EEENS1_21CollectiveEpilogueFwdINS6_IJS8_S8_S9_EEENS6_IJNS7_ILi1EEESH_SH_EEESB_SD_Li256ELb1ELb1ELb1ELb0EEENS1_36VarlenDynamicPersistentTileSchedulerILi128ELi96ELi256ELi256ELb1ELb1ELb0ELb1ELb0ELb1EEEEEEEEEvNT_6ParamsE --------------------------
	.section	.text._ZN7cutlass13device_kernelIN5flash19enable_sm80_to_sm89INS1_16FlashAttnFwdSm80INS1_25CollectiveMainloopFwdSm80ILi8ELi1ELb1EN4cute5tupleIJNS5_1CILi128EEENS7_ILi96EEES8_EEELi128ENS_6half_tEfNS_4arch4Sm80ELb0ELb1ELb0ELb1ELb0ELb1ELb1ELb1EEENS1_21CollectiveEpilogueFwdINS6_IJS8_S8_S9_EEENS6_IJNS7_ILi1EEESH_SH_EEESB_SD_Li256ELb1ELb1ELb1ELb0EEENS1_36VarlenDynamicPersistentTileSchedulerILi128ELi96ELi256ELi256ELb1ELb1ELb0ELb1ELb0ELb1EEEEEEEEEvNT_6ParamsE,"ax",@progbits
	.align	128
.text._ZN7cutlass13device_kernelIN5flash19enable_sm80_to_sm89INS1_16FlashAttnFwdSm80INS1_25CollectiveMainloopFwdSm80ILi8ELi1ELb1EN4cute5tupleIJNS5_1CILi128EEENS7_ILi96EEES8_EEELi128ENS_6half_tEfNS_4arch4Sm80ELb0ELb1ELb0ELb1ELb0ELb1ELb1ELb1EEENS1_21CollectiveEpilogueFwdINS6_IJS8_S8_S9_EEENS6_IJNS7_ILi1EEESH_SH_EEESB_SD_Li256ELb1ELb1ELb1ELb0EEENS1_36VarlenDynamicPersistentTileSchedulerILi128ELi96ELi256ELi256ELb1ELb1ELb0ELb1ELb0ELb1EEEEEEEEEvNT_6ParamsE:
        .type           _ZN7cutlass13device_kernelIN5flash19enable_sm80_to_sm89INS1_16FlashAttnFwdSm80INS1_25CollectiveMainloopFwdSm80ILi8ELi1ELb1EN4cute5tupleIJNS5_1CILi128EEENS7_ILi96EEES8_EEELi128ENS_6half_tEfNS_4arch4Sm80ELb0ELb1ELb0ELb1ELb0ELb1ELb1ELb1EEENS1_21CollectiveEpilogueFwdINS6_IJS8_S8_S9_EEENS6_IJNS7_ILi1EEESH_SH_EEESB_SD_Li256ELb1ELb1ELb1ELb0EEENS1_36VarlenDynamicPersistentTileSchedulerILi128ELi96ELi256ELi256ELb1ELb1ELb0ELb1ELb0ELb1EEEEEEEEEvNT_6ParamsE,@function
        .size           _ZN7cutlass13device_kernelIN5flash19enable_sm80_to_sm89INS1_16FlashAttnFwdSm80INS1_25CollectiveMainloopFwdSm80ILi8ELi1ELb1EN4cute5tupleIJNS5_1CILi128EEENS7_ILi96EEES8_EEELi128ENS_6half_tEfNS_4arch4Sm80ELb0ELb1ELb0ELb1ELb0ELb1ELb1ELb1EEENS1_21CollectiveEpilogueFwdINS6_IJS8_S8_S9_EEENS6_IJNS7_ILi1EEESH_SH_EEESB_SD_Li256ELb1ELb1ELb1ELb0EEENS1_36VarlenDynamicPersistentTileSchedulerILi128ELi96ELi256ELi256ELb1ELb1ELb0ELb1ELb0ELb1EEEEEEEEEvNT_6ParamsE,(.L_x_44 - _ZN7cutlass13device_kernelIN5flash19enable_sm80_to_sm89INS1_16FlashAttnFwdSm80INS1_25CollectiveMainloopFwdSm80ILi8ELi1ELb1EN4cute5tupleIJNS5_1CILi128EEENS7_ILi96EEES8_EEELi128ENS_6half_tEfNS_4arch4Sm80ELb0ELb1ELb0ELb1ELb0ELb1ELb1ELb1EEENS1_21CollectiveEpilogueFwdINS6_IJS8_S8_S9_EEENS6_IJNS7_ILi1EEESH_SH_EEESB_SD_Li256ELb1ELb1ELb1ELb0EEENS1_36VarlenDynamicPersistentTileSchedulerILi128ELi96ELi256ELi256ELb1ELb1ELb0ELb1ELb0ELb1EEEEEEEEEvNT_6ParamsE)
        .other          _ZN7cutlass13device_kernelIN5flash19enable_sm80_to_sm89INS1_16FlashAttnFwdSm80INS1_25CollectiveMainloopFwdSm80ILi8ELi1ELb1EN4cute5tupleIJNS5_1CILi128EEENS7_ILi96EEES8_EEELi128ENS_6half_tEfNS_4arch4Sm80ELb0ELb1ELb0ELb1ELb0ELb1ELb1ELb1EEENS1_21CollectiveEpilogueFwdINS6_IJS8_S8_S9_EEENS6_IJNS7_ILi1EEESH_SH_EEESB_SD_Li256ELb1ELb1ELb1ELb0EEENS1_36VarlenDynamicPersistentTileSchedulerILi128ELi96ELi256ELi256ELb1ELb1ELb0ELb1ELb0ELb1EEEEEEEEEvNT_6ParamsE,@"STO_CUDA_ENTRY STV_DEFAULT"
_ZN7cutlass13device_kernelIN5flash19enable_sm80_to_sm89INS1_16FlashAttnFwdSm80INS1_25CollectiveMainloopFwdSm80ILi8ELi1ELb1EN4cute5tupleIJNS5_1CILi128EEENS7_ILi96EEES8_EEELi128ENS_6half_tEfNS_4arch4Sm80ELb0ELb1ELb0ELb1ELb0ELb1ELb1ELb1EEENS1_21CollectiveEpilogueFwdINS6_IJS8_S8_S9_EEENS6_IJNS7_ILi1EEESH_SH_EEESB_SD_Li256ELb1ELb1ELb1ELb0EEENS1_36VarlenDynamicPersistentTileSchedulerILi128ELi96ELi256ELi256ELb1ELb1ELb0ELb1ELb0ELb1EEEEEEEEEvNT_6ParamsE:
[----:B------:R-:W-:Y:S01]  /*0000*/  LDC R1, c[0x0][0x37c] ;  /* 0x0000df00ff017b82 */ /* 0x000fe20000000800 */
[----:B------:R-:W-:Y:S05]  /*0010*/  EXIT ;  /* 0x000000000000794d */ /* 0x000fea0003800000 */
.L_x_20:
        /* <DEDUP_REMOVED lines=14> */
.L_x_44:


//--------------------- .text._ZN7cutlass13device_kernelIN5flash19enable_sm80_to_sm89INS1_16FlashAttnFwdSm80INS1_25CollectiveMainloopFwdSm80ILi4ELi1ELb0EN4cute5tupleIJNS5_1CILi128EEENS7_ILi64EEES8_EEELi128ENS_6half_tEfNS_4arch4Sm80ELb1ELb0ELb0ELb0ELb0ELb0ELb1ELb1EEENS1_21CollectiveEpilogueFwdINS6_IJS8_S8_S9_EEENS6_IJNS7_ILi1EEESH_SH_EEESB_SD_Li128ELb0ELb1ELb1ELb0EEENS1_30DynamicPersistentTileSchedulerILi128ELi128ELb1ELb1ELb0EEEEEEEEEvNT_6ParamsE --------------------------
	.section	.text._ZN7cutlass13device_kernelIN5flash19enable_sm80_to_sm89INS1_16FlashAttnFwdSm80INS1_25CollectiveMainloopFwdSm80ILi4ELi1ELb0EN4cute5tupleIJNS5_1CILi128EEENS7_ILi64EEES8_EEELi128ENS_6half_tEfNS_4arch4Sm80ELb1ELb0ELb0ELb0ELb0ELb0ELb1ELb1EEENS1_21CollectiveEpilogueFwdINS6_IJS8_S8_S9_EEENS6_IJNS7_ILi1EEESH_SH_EEESB_SD_Li128ELb0ELb1ELb1ELb0EEENS1_30DynamicPersistentTileSchedulerILi128ELi128ELb1ELb1ELb0EEEEEEEEEvNT_6ParamsE,"ax",@progbits
	.align	128
.text._ZN7cutlass13device_kernelIN5flash19enable_sm80_to_sm89INS1_16FlashAttnFwdSm80INS1_25CollectiveMainloopFwdSm80ILi4ELi1ELb0EN4cute5tupleIJNS5_1CILi128EEENS7_ILi64EEES8_EEELi128ENS_6half_tEfNS_4arch4Sm80ELb1ELb0ELb0ELb0ELb0ELb0ELb1ELb1EEENS1_21CollectiveEpilogueFwdINS6_IJS8_S8_S9_EEENS6_IJNS7_ILi1EEESH_SH_EEESB_SD_Li128ELb0ELb1ELb1ELb0EEENS1_30DynamicPersistentTileSchedulerILi128ELi128ELb1ELb1ELb0EEEEEEEEEvNT_6ParamsE:
        .type           _ZN7cutlass13device_kernelIN5flash19enable_sm80_to_sm89INS1_16FlashAttnFwdSm80INS1_25CollectiveMainloopFwdSm80ILi4ELi1ELb0EN4cute5tupleIJNS5_1CILi128EEENS7_ILi64EEES8_EEELi128ENS_6half_tEfNS_4arch4Sm80ELb1ELb0ELb0ELb0ELb0ELb0ELb1ELb1EEENS1_21CollectiveEpilogueFwdINS6_IJS8_S8_S9_EEENS6_IJNS7_ILi1EEESH_SH_EEESB_SD_Li128ELb0ELb1ELb1ELb0EEENS1_30DynamicPersistentTileSchedulerILi128ELi128ELb1ELb1ELb0EEEEEEEEEvNT_6ParamsE,@function
        .size           _ZN7cutlass13device_kernelIN5flash19enable_sm80_to_sm89INS1_16FlashAttnFwdSm80INS1_25CollectiveMainloopFwdSm80ILi4ELi1ELb0EN4cute5tupleIJNS5_1CILi128EEENS7_ILi64EEES8_EEELi128ENS_6half_tEfNS_4arch4Sm80ELb1ELb0ELb0ELb0ELb0ELb0ELb1ELb1EEENS1_21CollectiveEpilogueFwdINS6_IJS8_S8_S9_EEENS6_IJNS7_ILi1EEESH_SH_EEESB_SD_Li128ELb0ELb1ELb1ELb0EEENS1_30DynamicPersistentTileSchedulerILi128ELi128ELb1ELb1ELb0EEEEEEEEEvNT_6ParamsE,(.L_x_45 - _ZN7cutlass13device_kernelIN5flash19enable_sm80_to_sm89INS1_16FlashAttnFwdSm80INS1_25CollectiveMainloopFwdSm80ILi4ELi1ELb0EN4cute5tupleIJNS5_1CILi128EEENS7_ILi64EEES8_EEELi128ENS_6half_tEfNS_4arch4Sm80ELb1ELb0ELb0ELb0ELb0ELb0ELb1ELb1EEENS1_21CollectiveEpilogueFwdINS6_IJS8_S8_S9_EEENS6_IJNS7_ILi1EEESH_SH_EEESB_SD_Li128ELb0ELb1ELb1ELb0EEENS1_30DynamicPersistentTileSchedulerILi128ELi128ELb1ELb1ELb0EEEEEEEEEvNT_6ParamsE)
        .other          _ZN7cutlass13device_kernelIN5flash19enable_sm80_to_sm89INS1_16FlashAttnFwdSm80INS1_25CollectiveMainloopFwdSm80ILi4ELi1ELb0EN4cute5tupleIJNS5_1CILi128EEENS7_ILi64EEES8_EEELi128ENS_6half_tEfNS_4arch4Sm80ELb1ELb0ELb0ELb0ELb0ELb0ELb1ELb1EEENS1_21CollectiveEpilogueFwdINS6_IJS8_S8_S9_EEENS6_IJNS7_ILi1EEESH_SH_EEESB_SD_Li128ELb0ELb1ELb1ELb0EEENS1_30DynamicPersistentTileSchedulerILi128ELi128ELb1ELb1ELb0EEEEEEEEEvNT_6ParamsE,@"STO_CUDA_ENTRY STV_DEFAULT"
_ZN7cutlass13device_kernelIN5flash19enable_sm80_to_sm89INS1_16FlashAttnFwdSm80INS1_25CollectiveMainloopFwdSm80ILi4ELi1ELb0EN4cute5tupleIJNS5_1CILi128EEENS7_ILi64EEES8_EEELi128ENS_6half_tEfNS_4arch4Sm80ELb1ELb0ELb0ELb0ELb0ELb0ELb1ELb1EEENS1_21CollectiveEpilogueFwdINS6_IJS8_S8_S9_EEENS6_IJNS7_ILi1EEESH_SH_EEESB_SD_Li128ELb0ELb1ELb1ELb0EEENS1_30DynamicPersistentTileSchedulerILi128ELi128ELb1ELb1ELb0EEEEEEEEEvNT_6ParamsE:
[----:B------:R-:W-:Y:S01]  /*0000*/  LDC R1, c[0x0][0x37c] ;  /* 0x0000df00ff017b82 */ /* 0x000fe20000000800 */
[----:B------:R-:W-:Y:S05]  /*0010*/  EXIT ;  /* 0x000000000000794d */ /* 0x000fea0003800000 */
.L_x_21:
        /* <DEDUP_REMOVED lines=14> */
.L_x_45:


//--------------------- .text._ZN7cutlass13device_kernelIN5flash19enable_sm80_to_sm89INS1_16FlashAttnFwdSm80INS1_25CollectiveMainloopFwdSm80ILi8ELi1ELb1EN4cute5tupleIJNS5_1CILi128EEENS7_ILi112EEES8_EEELi128ENS_6half_tEfNS_4arch4Sm80ELb1ELb0ELb0ELb1ELb0ELb0ELb1ELb1EEENS1_21CollectiveEpilogueFwdINS6_IJS8_S8_S9_EEENS6_IJNS7_ILi1EEESH_SH_EEESB_SD_Li256ELb1ELb1ELb1ELb0EEENS1_36VarlenDynamicPersistentTileSchedulerILi128ELi112ELi256ELi256ELb1ELb1ELb0ELb1ELb1ELb1EEEEEEEEEvNT_6ParamsE --------------------------
	.section	.text._ZN7cutlass13device_kernelIN5flash19enable_sm80_to_sm89INS1_16FlashAttnFwdSm80INS1_25CollectiveMainloopFwdSm80ILi8ELi1ELb1EN4cute5tupleIJNS5_1CILi128EEENS7_ILi112EEES8_EEELi128ENS_6half_tEfNS_4arch4Sm80ELb1ELb0ELb0ELb1ELb0ELb0ELb1ELb1EEENS1_21CollectiveEpilogueFwdINS6_IJS8_S8_S9_EEENS6_IJNS7_ILi1EEESH_SH_EEESB_SD_Li256ELb1ELb1ELb1ELb0EEENS1_36VarlenDynamicPersistentTileSchedulerILi128ELi112ELi256ELi256ELb1ELb1ELb0ELb1ELb1ELb1EEEEEEEEEvNT_6ParamsE,"ax",@progbits
	.align	128
.text._ZN7cutlass13device_kernelIN5flash19enable_sm80_to_sm89INS1_16FlashAttnFwdSm80INS1_25CollectiveMainloopFwdSm80ILi8ELi1ELb1EN4cute5tupleIJNS5_1CILi128EEENS7_ILi112EEES8_EEELi128ENS_6half_tEfNS_4arch4Sm80ELb1ELb0ELb0ELb1ELb0ELb0ELb1ELb1EEENS1_21CollectiveEpilogueFwdINS6_IJS8_S8_S9_EEENS6_IJNS7_ILi1EEESH_SH_EEESB_SD_Li256ELb1ELb1ELb1ELb0EEENS1_36VarlenDynamicPersistentTileSchedulerILi128ELi112ELi256ELi256ELb1ELb1ELb0ELb1ELb1ELb1EEEEEEEEEvNT_6ParamsE:
        .type           _ZN7cutlass13device_kernelIN5flash19enable_sm80_to_sm89INS1_16FlashAttnFwdSm80INS1_25CollectiveMainloopFwdSm80ILi8ELi1ELb1EN4cute5tupleIJNS5_1CILi128EEENS7_ILi112EEES8_EEELi128ENS_6half_tEfNS_4arch4Sm80ELb1ELb0ELb0ELb1ELb0ELb0ELb1ELb1EEENS1_21CollectiveEpilogueFwdINS6_IJS8_S8_S9_EEENS6_IJNS7_ILi1EEESH_SH_EEESB_SD_Li256ELb1ELb1ELb1ELb0EEENS1_36VarlenDynamicPersistentTileSchedulerILi128ELi112ELi256ELi256ELb1ELb1ELb0ELb1ELb1ELb1EEEEEEEEEvNT_6ParamsE,@function
        .size           _ZN7cutlass13device_kernelIN5flash19enable_sm80_to_sm89INS1_16FlashAttnFwdSm80INS1_25CollectiveMainloopFwdSm80ILi8ELi1ELb1EN4cute5tupleIJNS5_1CILi128EEENS7_ILi112EEES8_EEELi128ENS_6half_tEfNS_4arch4Sm80ELb1ELb0ELb0ELb1ELb0ELb0ELb1ELb1EEENS1_21CollectiveEpilogueFwdINS6_IJS8_S8_S9_EEENS6_IJNS7_ILi1EEESH_SH_EEESB_SD_Li256ELb1ELb1ELb1ELb0EEENS1_36VarlenDynamicPersistentTileSchedulerILi128ELi112ELi256ELi256ELb1ELb1ELb0ELb1ELb1ELb1EEEEEEEEEvNT_6ParamsE,(.L_x_46 - _ZN7cutlass13device_kernelIN5flash19enable_sm80_to_sm89INS1_16FlashAttnFwdSm80INS1_25CollectiveMainloopFwdSm80ILi8ELi1ELb1EN4cute5tupleIJNS5_1CILi128EEENS7_ILi112EEES8_EEELi128ENS_6half_tEfNS_4arch4Sm80ELb1ELb0ELb0ELb1ELb0ELb0ELb1ELb1EEENS1_21CollectiveEpilogueFwdINS6_IJS8_S8_S9_EEENS6_IJNS7_ILi1EEESH_SH_EEESB_SD_Li256ELb1ELb1ELb1ELb0EEENS1_36VarlenDynamicPersistentTileSchedulerILi128ELi112ELi256ELi256ELb1ELb1ELb0ELb1ELb1ELb1EEEEEEEEEvNT_6ParamsE)
        .other          _ZN7cutlass13device_kernelIN5flash19enable_sm80_to_sm89INS1_16FlashAttnFwdSm80INS1_25CollectiveMainloopFwdSm80ILi8ELi1ELb1EN4cute5tupleIJNS5_1CILi128EEENS7_ILi112EEES8_EEELi128ENS_6half_tEfNS_4arch4Sm80ELb1ELb0ELb0ELb1ELb0ELb0ELb1ELb1EEENS1_21CollectiveEpilogueFwdINS6_IJS8_S8_S9_EEENS6_IJNS7_ILi1EEESH_SH_EEESB_SD_Li256ELb1ELb1ELb1ELb0EEENS1_36VarlenDynamicPersistentTileSchedulerILi128ELi112ELi256ELi256ELb1ELb1ELb0ELb1ELb1ELb1EEEEEEEEEvNT_6ParamsE,@"STO_CUDA_ENTRY STV_DEFAULT"
_ZN7cutlass13device_kernelIN5flash19enable_sm80_to_sm89INS1_16FlashAttnFwdSm80INS1_25CollectiveMainloopFwdSm80ILi8ELi1ELb1EN4cute5tupleIJNS5_1CILi128EEENS7_ILi112EEES8_EEELi128ENS_6half_tEfNS_4arch4Sm80ELb1ELb0ELb0ELb1ELb0ELb0ELb1ELb1EEENS1_21CollectiveEpilogueFwdINS6_IJS8_S8_S9_EEENS6_IJNS7_ILi1EEESH_SH_EEESB_SD_Li256ELb1ELb1ELb1ELb0EEENS1_36VarlenDynamicPersistentTileSchedulerILi128ELi112ELi256ELi256ELb1ELb1ELb0ELb1ELb1ELb1EEEEEEEEEvNT_6ParamsE:
[----:B------:R-:W-:Y:S01]  /*0000*/  LDC R1, c[0x0][0x37c] ;  /* 0x0000df00ff017b82 */ /* 0x000fe20000000800 */
[----:B------:R-:W-:Y:S05]  /*0010*/  EXIT ;  /* 0x000000000000794d */ /* 0x000fea0003800000 */
.L_x_22:
        /* <DEDUP_REMOVED lines=14> */
.L_x_46:


//--------------------- .text._ZN7cutlass13device_kernelIN5flash19enable_sm80_to_sm89INS1_16FlashAttnFwdSm80INS1_25CollectiveMainloopFwdSm80ILi8ELi1ELb1EN4cute5tupleIJNS5_1CILi128EEENS7_ILi112EEES8_EEELi128ENS_6half_tEfNS_4arch4Sm80ELb1ELb0ELb0ELb1ELb0ELb1ELb1ELb1EEENS1_21CollectiveEpilogueFwdINS6_IJS8_S8_S9_EEENS6_IJNS7_ILi1EEESH_SH_EEESB_SD_Li256ELb1ELb1ELb1ELb0EEENS1_36VarlenDynamicPersistentTileSchedulerILi128ELi112ELi256ELi256ELb1ELb1ELb0ELb1ELb1ELb1EEEEEEEEEvNT_6ParamsE --------------------------
	.section	.text._ZN7cutlass13device_kernelIN5flash19enable_sm80_to_sm89INS1_16FlashAttnFwdSm80INS1_25CollectiveMainloopFwdSm80ILi8ELi1ELb1EN4cute5tupleIJNS5_1CILi128EEENS7_ILi112EEES8_EEELi128ENS_6half_tEfNS_4arch4Sm80ELb1ELb0ELb0ELb1ELb0ELb1ELb1ELb1EEENS1_21CollectiveEpilogueFwdINS6_IJS8_S8_S9_EEENS6_IJNS7_ILi1EEESH_SH_EEESB_SD_Li256ELb1ELb1ELb1ELb0EEENS1_36VarlenDynamicPersistentTileSchedulerILi128ELi112ELi256ELi256ELb1ELb1ELb0ELb1ELb1ELb1EEEEEEEEEvNT_6ParamsE,"ax",@progbits
	.align	128
.text._ZN7cutlass13device_kernelIN5flash19enable_sm80_to_sm89INS1_16FlashAttnFwdSm80INS1_25CollectiveMainloopFwdSm80ILi8ELi1ELb1EN4cute5tupleIJNS5_1CILi128EEENS7_ILi112EEES8_EEELi128ENS_6half_tEfNS_4arch4Sm80ELb1ELb0ELb0ELb1ELb0ELb1ELb1ELb1EEENS1_21CollectiveEpilogueFwdINS6_IJS8_S8_S9_EEENS6_IJNS7_ILi1EEESH_SH_EEESB_SD_Li256ELb1ELb1ELb1ELb0EEENS1_36VarlenDynamicPersistentTileSchedulerILi128ELi112ELi256ELi256ELb1ELb1ELb0ELb1ELb1ELb1EEEEEEEEEvNT_6ParamsE:
        .type           _ZN7cutlass13device_kernelIN5flash19enable_sm80_to_sm89INS1_16FlashAttnFwdSm80INS1_25CollectiveMainloopFwdSm80ILi8ELi1ELb1EN4cute5tupleIJNS5_1CILi128EEENS7_ILi112EEES8_EEELi128ENS_6half_tEfNS_4arch4Sm80ELb1ELb0ELb0ELb1ELb0ELb1ELb1ELb1EEENS1_21CollectiveEpilogueFwdINS6_IJS8_S8_S9_EEENS6_IJNS7_ILi1EEESH_SH_EEESB_SD_Li256ELb1ELb1ELb1ELb0EEENS1_36VarlenDynamicPersistentTileSchedulerILi128ELi112ELi256ELi256ELb1ELb1ELb0ELb1ELb1ELb1EEEEEEEEEvNT_6ParamsE,@function
        .size           _ZN7cutlass13device_kernelIN5flash19enable_sm80_to_sm89INS1_16FlashAttnFwdSm80INS1_25CollectiveMainloopFwdSm80ILi8ELi1ELb1EN4cute5tupleIJNS5_1CILi128EEENS7_ILi112EEES8_EEELi128ENS_6half_tEfNS_4arch4Sm80ELb1ELb0ELb0ELb1ELb0ELb1ELb1ELb1EEENS1_21CollectiveEpilogueFwdINS6_IJS8_S8_S9_EEENS6_IJNS7_ILi1EEESH_SH_EEESB_SD_Li256ELb1ELb1ELb1ELb0EEENS1_36VarlenDynamicPersistentTileSchedulerILi128ELi112ELi256ELi256ELb1ELb1ELb0ELb1ELb1ELb1EEEEEEEEEvNT_6ParamsE,(.L_x_47 - _ZN7cutlass13device_kernelIN5flash19enable_sm80_to_sm89INS1_16FlashAttnFwdSm80INS1_25CollectiveMainloopFwdSm80ILi8ELi1ELb1EN4cute5tupleIJNS5_1CILi128EEENS7_ILi112EEES8_EEELi128ENS_6half_tEfNS_4arch4Sm80ELb1ELb0ELb0ELb1ELb0ELb1ELb1ELb1EEENS1_21CollectiveEpilogueFwdINS6_IJS8_S8_S9_EEENS6_IJNS7_ILi1EEESH_SH_EEESB_SD_Li256ELb1ELb1ELb1ELb0EEENS1_36VarlenDynamicPersistentTileSchedulerILi128ELi112ELi256ELi256ELb1ELb1ELb0ELb1ELb1ELb1EEEEEEEEEvNT_6ParamsE)
        .other          _ZN7cutlass13device_kernelIN5flash19enable_sm80_to_sm89INS1_16FlashAttnFwdSm80INS1_25CollectiveMainloopFwdSm80ILi8ELi1ELb1EN4cute5tupleIJNS5_1CILi128EEENS7_ILi112EEES8_EEELi128ENS_6half_tEfNS_4arch4Sm80ELb1ELb0ELb0ELb1ELb0ELb1ELb1ELb1EEENS1_21CollectiveEpilogueFwdINS6_IJS8_S8_S9_EEENS6_IJNS7_ILi1EEESH_SH_EEESB_SD_Li256ELb1ELb1ELb1ELb0EEENS1_36VarlenDynamicPersistentTileSchedulerILi128ELi112ELi256ELi256ELb1ELb1ELb0ELb1ELb1ELb1EEEEEEEEEvNT_6ParamsE,@"STO_CUDA_ENTRY STV_DEFAULT"
_ZN7cutlass13device_kernelIN5flash19enable_sm80_to_sm89INS1_16FlashAttnFwdSm80INS1_25CollectiveMainloopFwdSm80ILi8ELi1ELb1EN4cute5tupleIJNS5_1CILi128EEENS7_ILi112EEES8_EEELi128ENS_6half_tEfNS_4arch4Sm80ELb1ELb0ELb0ELb1ELb0ELb1ELb1ELb1EEENS1_21CollectiveEpilogueFwdINS6_IJS8_S8_S9_EEENS6_IJNS7_ILi1EEESH_SH_EEESB_SD_Li256ELb1ELb1ELb1ELb0EEENS1_36VarlenDynamicPersistentTileSchedulerILi128ELi112ELi256ELi256ELb1ELb1ELb0ELb1ELb1ELb1EEEEEEEEEvNT_6ParamsE:
[----:B------:R-:W-:Y:S01]  /*0000*/  LDC R1, c[0x0][0x37c] ;  /* 0x0000df00ff017b82 */ /* 0x000fe20000000800 */
[----:B------:R-:W-:Y:S05]  /*0010*/  EXIT ;  /* 0x000000000000794d */ /* 0x000fea0003800000 */
.L_x_23:
        /* <DEDUP_REMOVED lines=14> */
.L_x_47:


//--------------------- .nv.shared.reserved.0     --------------------------
	.section	.nv.shared.reserved.0,"aw",@nobits
	.weak		__nv_reservedSMEM_offset_0_alias
	.size		__nv_reservedSMEM_offset_0_alias, 0, 64
	.other		__nv_reservedSMEM_offset_0_alias,@"STO_CUDA_RESERVED_SHARED STV_DEFAULT"
__nv_reservedSMEM_offset_0_alias:
	.zero		0
	.zero		64


//--------------------- .nv.global                --------------------------
	.section	.nv.global,"aw",@nobits
.nv.global:
	.type		_ZN83_INTERNAL_d107419c_47_flash_fwd_hdim128_fp16_split_softcapall_sm80_cu_bdbb69e5_30414cute1_E,@object
	.size		_ZN83_INTERNAL_d107419c_47_flash_fwd_hdim128_fp16_split_softcapall_sm80_cu_bdbb69e5_30414cute1_E,(_ZN83_INTERNAL_d107419c_47_flash_fwd_hdim128_fp16_split_softcapall_sm80_cu_bdbb69e5_30414cuda3std3__45__cpo6cbeginE - _ZN83_INTERNAL_d107419c_47_flash_fwd_hdim128_fp16_split_softcapall_sm80_cu_bdbb69e5_30414cute1_E)
_ZN83_INTERNAL_d107419c_47_flash_fwd_hdim128_fp16_split_softcapall_sm80_cu_bdbb69e5_30414cute1_E:
	.zero		1
	.type		_ZN83_INTERNAL_d107419c_47_flash_fwd_hdim128_fp16_split_softcapall_sm80_cu_bdbb69e5_30414cuda3std3__45__cpo6cbeginE,@object
	.size		_ZN83_INTERNAL_d107419c_47_flash_fwd_hdim128_fp16_split_softcapall_sm80_cu_bdbb69e5_30414cuda3std3__45__cpo6cbeginE,(_ZN83_INTERNAL_d107419c_47_flash_fwd_hdim128_fp16_split_softcapall_sm80_cu_bdbb69e5_30414cuda3std3__48in_placeE - _ZN83_INTERNAL_d107419c_47_flash_fwd_hdim128_fp16_split_softcapall_sm80_cu_bdbb69e5_30414cuda3std3__45__cpo6cbeginE)
_ZN83_INTERNAL_d107419c_47_flash_fwd_hdim128_fp16_split_softcapall_sm80_cu_bdbb69e5_30414cuda3std3__45__cpo6cbeginE:
	.zero		1
	.type		_ZN83_INTERNAL_d107419c_47_flash_fwd_hdim128_fp16_split_softcapall_sm80_cu_bdbb69e5_30414cuda3std3__48in_placeE,@object
	.size		_ZN83_INTERNAL_d107419c_47_flash_fwd_hdim128_fp16_split_softcapall_sm80_cu_bdbb69e5_30414cuda3std3__48in_placeE,(_ZN83_INTERNAL_d107419c_47_flash_fwd_hdim128_fp16_split_softcapall_sm80_cu_bdbb69e5_30414cuda3std6ranges3__45__cpo9iter_moveE - _ZN83_INTERNAL_d107419c_47_flash_fwd_hdim128_fp16_split_softcapall_sm80_cu_bdbb69e5_30414cuda3std3__48in_placeE)
_ZN83_INTERNAL_d107419c_47_flash_fwd_hdim128_fp16_split_softcapall_sm80_cu_bdbb69e5_30414cuda3std3__48in_placeE:
	.zero		1
	.type		_ZN83_INTERNAL_d107419c_47_flash_fwd_hdim128_fp16_split_softcapall_sm80_cu_bdbb69e5_30414cuda3std6ranges3__45__cpo9iter_moveE,@object
	.size		_ZN83_INTERNAL_d107419c_47_flash_fwd_hdim128_fp16_split_softcapall_sm80_cu_bdbb69e5_30414cuda3std6ranges3__45__cpo9iter_moveE,(_ZN83_INTERNAL_d107419c_47_flash_fwd_hdim128_fp16_split_softcapall_sm80_cu_bdbb69e5_30414cuda3std3__45__cpo5beginE - _ZN83_INTERNAL_d107419c_47_flash_fwd_hdim128_fp16_split_softcapall_sm80_cu_bdbb69e5_30414cuda3std6ranges3__45__cpo9iter_moveE)
_ZN83_INTERNAL_d107419c_47_flash_fwd_hdim128_fp16_split_softcapall_sm80_cu_bdbb69e5_30414cuda3std6ranges3__45__cpo9iter_moveE:
	.zero		1
	.type		_ZN83_INTERNAL_d107419c_47_flash_fwd_hdim128_fp16_split_softcapall_sm80_cu_bdbb69e5_30414cuda3std3__45__cpo5beginE,@object
	.size		_ZN83_INTERNAL_d107419c_47_flash_fwd_hdim128_fp16_split_softcapall_sm80_cu_bdbb69e5_30414cuda3std3__45__cpo5beginE,(_ZN83_INTERNAL_d107419c_47_flash_fwd_hdim128_fp16_split_softcapall_sm80_cu_bdbb69e5_30414cuda3std3__485_GLOBAL__N__d107419c_47_flash_fwd_hdim128_fp16_split_softcapall_sm80_cu_bdbb69e5_30416ignoreE - _ZN83_INTERNAL_d107419c_47_flash_fwd_hdim128_fp16_split_softcapall_sm80_cu_bdbb69e5_30414cuda3std3__45__cpo5beginE)
_ZN83_INTERNAL_d107419c_47_flash_fwd_hdim128_fp16_split_softcapall_sm80_cu_bdbb69e5_30414cuda3std3__45__cpo5beginE:
	.zero		1
	.type		_ZN83_INTERNAL_d107419c_47_flash_fwd_hdim128_fp16_split_softcapall_sm80_cu_bdbb69e5_30414cuda3std3__485_GLOBAL__N__d107419c_47_flash_fwd_hdim128_fp16_split_softcapall_sm80_cu_bdbb69e5_30416ignoreE,@object
	.size		_ZN83_INTERNAL_d107419c_47_flash_fwd_hdim128_fp16_split_softcapall_sm80_cu_bdbb69e5_30414cuda3std3__485_GLOBAL__N__d107419c_47_flash_fwd_hdim128_fp16_split_softcapall_sm80_cu_bdbb69e5_30416ignoreE,(_ZN83_INTERNAL_d107419c_47_flash_fwd_hdim128_fp16_split_softcapall_sm80_cu_bdbb69e5_30414cute7productE - _ZN83_INTERNAL_d107419c_47_flash_fwd_hdim128_fp16_split_softcapall_sm80_cu_bdbb69e5_30414cuda3std3__485_GLOBAL__N__d107419c_47_flash_fwd_hdim128_fp16_split_softcapall_sm80_cu_bdbb69e5_30416ignoreE)
_ZN83_INTERNAL_d107419c_47_flash_fwd_hdim128_fp16_split_softcapall_sm80_cu_bdbb69e5_30414cuda3std3__485_GLOBAL__N__d107419c_47_flash_fwd_hdim128_fp16_split_softcapall_sm80_cu_bdbb69e5_30416ignoreE:
	.zero		1
	.type		_ZN83_INTERNAL_d107419c_47_flash_fwd_hdim128_fp16_split_softcapall_sm80_cu_bdbb69e5_30414cute7productE,@object
	.size		_ZN83_INTERNAL_d107419c_47_flash_fwd_hdim128_fp16_split_softcapall_sm80_cu_bdbb69e5_30414cute7productE,(_ZN83_INTERNAL_d107419c_47_flash_fwd_hdim128_fp16_split_softcapall_sm80_cu_bdbb69e5_30414cuda3std3__45__cpo3endE - _ZN83_INTERNAL_d107419c_47_flash_fwd_hdim128_fp16_split_softcapall_sm80_cu_bdbb69e5_30414cute7productE)
_ZN83_INTERNAL_d107419c_47_flash_fwd_hdim128_fp16_split_softcapall_sm80_cu_bdbb69e5_30414cute7productE:
	.zero		1
	.type		_ZN83_INTERNAL_d107419c_47_flash_fwd_hdim128_fp16_split_softcapall_sm80_cu_bdbb69e5_30414cuda3std3__45__cpo3endE,@object
	.size		_ZN83_INTERNAL_d107419c_47_flash_fwd_hdim128_fp16_split_softcapall_sm80_cu_bdbb69e5_30414cuda3std3__45__cpo3endE,(_ZN83_INTERNAL_d107419c_47_flash_fwd_hdim128_fp16_split_softcapall_sm80_cu_bdbb69e5_30414cuda3std3__419piecewise_constructE - _ZN83_INTERNAL_d107419c_47_flash_fwd_hdim128_fp16_split_softcapall_sm80_cu_bdbb69e5_30414cuda3std3__45__cpo3endE)
_ZN83_INTERNAL_d107419c_47_flash_fwd_hdim128_fp16_split_softcapall_sm80_cu_bdbb69e5_30414cuda3std3__45__cpo3endE:
	.zero		1
	.type		_ZN83_INTERNAL_d107419c_47_flash_fwd_hdim128_fp16_split_softcapall_sm80_cu_bdbb69e5_30414cuda3std3__419piecewise_constructE,@object
	.size		_ZN83_INTERNAL_d107419c_47_flash_fwd_hdim128_fp16_split_softcapall_sm80_cu_bdbb69e5_30414cuda3std3__419piecewise_constructE,(_ZN83_INTERNAL_d107419c_47_flash_fwd_hdim128_fp16_split_softcapall_sm80_cu_bdbb69e5_30414cuda3std3__45__cpo4cendE - _ZN83_INTERNAL_d107419c_47_flash_fwd_hdim128_fp16_split_softcapall_sm80_cu_bdbb69e5_30414cuda3std3__419piecewise_constructE)
_ZN83_INTERNAL_d107419c_47_flash_fwd_hdim128_fp16_split_softcapall_sm80_cu_bdbb69e5_30414cuda3std3__419piecewise_constructE:
	.zero		1
	.type		_ZN83_INTERNAL_d107419c_47_flash_fwd_hdim128_fp16_split_softcapall_sm80_cu_bdbb69e5_30414cuda3std3__45__cpo4cendE,@object
	.size		_ZN83_INTERNAL_d107419c_47_flash_fwd_hdim128_fp16_split_softcapall_sm80_cu_bdbb69e5_30414cuda3std3__45__cpo4cendE,(_ZN83_INTERNAL_d107419c_47_flash_fwd_hdim128_fp16_split_softcapall_sm80_cu_bdbb69e5_30414cuda3std6ranges3__45__cpo4swapE - _ZN83_INTERNAL_d107419c_47_flash_fwd_hdim128_fp16_split_softcapall_sm80_cu_bdbb69e5_30414cuda3std3__45__cpo4cendE)
_ZN83_INTERNAL_d107419c_47_flash_fwd_hdim128_fp16_split_softcapall_sm80_cu_bdbb69e5_30414cuda3std3__45__cpo4cendE:
	.zero		1
	.type		_ZN83_INTERNAL_d107419c_47_flash_fwd_hdim128_fp16_split_softcapall_sm80_cu_bdbb69e5_30414cuda3std6ranges3__45__cpo4swapE,@object
	.size		_ZN83_INTERNAL_d107419c_47_flash_fwd_hdim128_fp16_split_softcapall_sm80_cu_bdbb69e5_30414cuda3std6ranges3__45__cpo4swapE,(.L_7 - _ZN83_INTERNAL_d107419c_47_flash_fwd_hdim128_fp16_split_softcapall_sm80_cu_bdbb69e5_30414cuda3std6ranges3__45__cpo4swapE)
_ZN83_INTERNAL_d107419c_47_flash_fwd_hdim128_fp16_split_softcapall_sm80_cu_bdbb69e5_30414cuda3std6ranges3__45__cpo4swapE:
	.zero		1
.L_7:


//--------------------- .nv.constant0._ZN7cutlass13device_kernelIN5flash19enable_sm80_to_sm89INS1_16FlashAttnFwdSm80INS1_25CollectiveMainloopFwdSm80ILi8ELi1ELb1EN4cute5tupleIJNS5_1CILi128EEES8_S8_EEELi128ENS_6half_tEfNS_4arch4Sm80ELb0ELb0ELb1ELb0ELb0ELb0ELb1ELb1EEENS1_21CollectiveEpilogueFwdIS9_NS6_IJNS7_ILi1EEESF_SF_EEESA_SC_Li256ELb0ELb1ELb1ELb0EEENS1_19SingleTileSchedulerILb0ELb1ELb1ELi128EEEEEEEEEvNT_6ParamsE --------------------------
	.section	.nv.constant0._ZN7cutlass13device_kernelIN5flash19enable_sm80_to_sm89INS1_16FlashAttnFwdSm80INS1_25CollectiveMainloopFwdSm80ILi8ELi1ELb1EN4cute5tupleIJNS5_1CILi128EEES8_S8_EEELi128ENS_6half_tEfNS_4arch4Sm80ELb0ELb0ELb1ELb0ELb0ELb0ELb1ELb1EEENS1_21CollectiveEpilogueFwdIS9_NS6_IJNS7_ILi1EEESF_SF_EEESA_SC_Li256ELb0ELb1ELb1ELb0EEENS1_19SingleTileSchedulerILb0ELb1ELb1ELi128EEEEEEEEEvNT_6ParamsE,"a",@progbits
	.sectionflags	@""
	.align	4
.nv.constant0._ZN7cutlass13device_kernelIN5flash19enable_sm80_to_sm89INS1_16FlashAttnFwdSm80INS1_25CollectiveMainloopFwdSm80ILi8ELi1ELb1EN4cute5tupleIJNS5_1CILi128EEES8_S8_EEELi128ENS_6half_tEfNS_4arch4Sm80ELb0ELb0ELb1ELb0ELb0ELb0ELb1ELb1EEENS1_21CollectiveEpilogueFwdIS9_NS6_IJNS7_ILi1EEESF_SF_EEESA_SC_Li256ELb0ELb1ELb1ELb0EEENS1_19SingleTileSchedulerILb0ELb1ELb1ELi128EEEEEEEEEvNT_6ParamsE:
	.zero		1944


//--------------------- .nv.constant0._ZN7cutlass13device_kernelIN5flash19enable_sm80_to_sm89INS1_16FlashAttnFwdSm80INS1_25CollectiveMainloopFwdSm80ILi8ELi1ELb1EN4cute5tupleIJNS5_1CILi128EEENS7_ILi96EEES8_EEELi128ENS_6half_tEfNS_4arch4Sm80ELb0ELb1ELb1ELb0ELb0ELb0ELb1ELb1EEENS1_21CollectiveEpilogueFwdINS6_IJS8_S8_S9_EEENS6_IJNS7_ILi1EEESH_SH_EEESB_SD_Li256ELb0ELb1ELb1ELb0EEENS1_19SingleTileSchedulerILb0ELb1ELb1ELi128EEEEEEEEEvNT_6ParamsE --------------------------
	.section	.nv.constant0._ZN7cutlass13device_kernelIN5flash19enable_sm80_to_sm89INS1_16FlashAttnFwdSm80INS1_25CollectiveMainloopFwdSm80ILi8ELi1ELb1EN4cute5tupleIJNS5_1CILi128EEENS7_ILi96EEES8_EEELi128ENS_6half_tEfNS_4arch4Sm80ELb0ELb1ELb1ELb0ELb0ELb0ELb1ELb1EEENS1_21CollectiveEpilogueFwdINS6_IJS8_S8_S9_EEENS6_IJNS7_ILi1EEESH_SH_EEESB_SD_Li256ELb0ELb1ELb1ELb0EEENS1_19SingleTileSchedulerILb0ELb1ELb1ELi128EEEEEEEEEvNT_6ParamsE,"a",@progbits
	.sectionflags	@""
	.align	4
.nv.constant0._ZN7cutlass13device_kernelIN5flash19enable_sm80_to_sm89INS1_16FlashAttnFwdSm80INS1_25CollectiveMainloopFwdSm80ILi8ELi1ELb1EN4cute5tupleIJNS5_1CILi128EEENS7_ILi96EEES8_EEELi128ENS_6half_tEfNS_4arch4Sm80ELb0ELb1ELb1ELb0ELb0ELb0ELb1ELb1EEENS1_21CollectiveEpilogueFwdINS6_IJS8_S8_S9_EEENS6_IJNS7_ILi1EEESH_SH_EEESB_SD_Li256ELb0ELb1ELb1ELb0EEENS1_19SingleTileSchedulerILb0ELb1ELb1ELi128EEEEEEEEEvNT_6ParamsE:
	.zero		1944


//--------------------- .nv.constant0._ZN7cutlass13device_kernelIN5flash19enable_sm80_to_sm89INS1_16FlashAttnFwdSm80INS1_25CollectiveMainloopFwdSm80ILi8ELi1ELb1EN4cute5tupleIJNS5_1CILi128EEES8_S8_EEELi128ENS_6half_tEfNS_4arch4Sm80ELb1ELb0ELb1ELb0ELb0ELb0ELb1ELb1EEENS1_21CollectiveEpilogueFwdIS9_NS6_IJNS7_ILi1EEESF_SF_EEESA_SC_Li256ELb0ELb1ELb1ELb0EEENS1_30DynamicPersistentTileSchedulerILi256ELi256ELb1ELb1ELb0EEEEEEEEEvNT_6ParamsE --------------------------
	.section	.nv.constant0._ZN7cutlass13device_kernelIN5flash19enable_sm80_to_sm89INS1_16FlashAttnFwdSm80INS1_25CollectiveMainloopFwdSm80ILi8ELi1ELb1EN4cute5tupleIJNS5_1CILi128EEES8_S8_EEELi128ENS_6half_tEfNS_4arch4Sm80ELb1ELb0ELb1ELb0ELb0ELb0ELb1ELb1EEENS1_21CollectiveEpilogueFwdIS9_NS6_IJNS7_ILi1EEESF_SF_EEESA_SC_Li256ELb0ELb1ELb1ELb0EEENS1_30DynamicPersistentTileSchedulerILi256ELi256ELb1ELb1ELb0EEEEEEEEEvNT_6ParamsE,"a",@progbits
	.sectionflags	@""
	.align	4
.nv.constant0._ZN7cutlass13device_kernelIN5flash19enable_sm80_to_sm89INS1_16FlashAttnFwdSm80INS1_25CollectiveMainloopFwdSm80ILi8ELi1ELb1EN4cute5tupleIJNS5_1CILi128EEES8_S8_EEELi128ENS_6half_tEfNS_4arch4Sm80ELb1ELb0ELb1ELb0ELb0ELb0ELb1ELb1EEENS1_21CollectiveEpilogueFwdIS9_NS6_IJNS7_ILi1EEESF_SF_EEESA_SC_Li256ELb0ELb1ELb1ELb0EEENS1_30DynamicPersistentTileSchedulerILi256ELi256ELb1ELb1ELb0EEEEEEEEEvNT_6ParamsE:
	.zero		1960


//--------------------- .nv.constant0._ZN7cutlass13device_kernelIN5flash19enable_sm80_to_sm89INS1_16FlashAttnFwdSm80INS1_25CollectiveMainloopFwdSm80ILi4ELi1ELb0EN4cute5tupleIJNS5_1CILi128EEENS7_ILi64EEES8_EEELi128ENS_6half_tEfNS_4arch4Sm80ELb0ELb0ELb1ELb0ELb0ELb0ELb1ELb1EEENS1_21CollectiveEpilogueFwdINS6_IJS8_S8_S9_EEENS6_IJNS7_ILi1EEESH_SH_EEESB_SD_Li128ELb0ELb1ELb1ELb0EEENS1_19SingleTileSchedulerILb0ELb1ELb1ELi128EEEEEEEEEvNT_6ParamsE --------------------------
	.section	.nv.constant0._ZN7cutlass13device_kernelIN5flash19enable_sm80_to_sm89INS1_16FlashAttnFwdSm80INS1_25CollectiveMainloopFwdSm80ILi4ELi1ELb0EN4cute5tupleIJNS5_1CILi128EEENS7_ILi64EEES8_EEELi128ENS_6half_tEfNS_4arch4Sm80ELb0ELb0ELb1ELb0ELb0ELb0ELb1ELb1EEENS1_21CollectiveEpilogueFwdINS6_IJS8_S8_S9_EEENS6_IJNS7_ILi1EEESH_SH_EEESB_SD_Li128ELb0ELb1ELb1ELb0EEENS1_19SingleTileSchedulerILb0ELb1ELb1ELi128EEEEEEEEEvNT_6ParamsE,"a",@progbits
	.sectionflags	@""
	.align	4
.nv.constant0._ZN7cutlass13device_kernelIN5flash19enable_sm80_to_sm89INS1_16FlashAttnFwdSm80INS1_25CollectiveMainloopFwdSm80ILi4ELi1ELb0EN4cute5tupleIJNS5_1CILi128EEENS7_ILi64EEES8_EEELi128ENS_6half_tEfNS_4arch4Sm80ELb0ELb0ELb1ELb0ELb0ELb0ELb1ELb1EEENS1_21CollectiveEpilogueFwdINS6_IJS8_S8_S9_EEENS6_IJNS7_ILi1EEESH_SH_EEESB_SD_Li128ELb0ELb1ELb1ELb0EEENS1_19SingleTileSchedulerILb0ELb1ELb1ELi128EEEEEEEEEvNT_6ParamsE:
	.zero		1944


//--------------------- .nv.constant0._ZN7cutlass13device_kernelIN5flash19enable_sm80_to_sm89INS1_16FlashAttnFwdSm80INS1_25CollectiveMainloopFwdSm80ILi8ELi1ELb1EN4cute5tupleIJNS5_1CILi128EEENS7_ILi112EEES8_EEELi128ENS_6half_tEfNS_4arch4Sm80ELb0ELb0ELb1ELb1ELb0ELb0ELb1ELb1EEENS1_21CollectiveEpilogueFwdINS6_IJS8_S8_S9_EEENS6_IJNS7_ILi1EEESH_SH_EEESB_SD_Li256ELb1ELb1ELb1ELb0EEENS1_36VarlenDynamicPersistentTileSchedulerILi128ELi112ELi256ELi256ELb1ELb1ELb0ELb0ELb1ELb1EEEEEEEEEvNT_6ParamsE --------------------------
	.section	.nv.constant0._ZN7cutlass13device_kernelIN5flash19enable_sm80_to_sm89INS1_16FlashAttnFwdSm80INS1_25CollectiveMainloopFwdSm80ILi8ELi1ELb1EN4cute5tupleIJNS5_1CILi128EEENS7_ILi112EEES8_EEELi128ENS_6half_tEfNS_4arch4Sm80ELb0ELb0ELb1ELb1ELb0ELb0ELb1ELb1EEENS1_21CollectiveEpilogueFwdINS6_IJS8_S8_S9_EEENS6_IJNS7_ILi1EEESH_SH_EEESB_SD_Li256ELb1ELb1ELb1ELb0EEENS1_36VarlenDynamicPersistentTileSchedulerILi128ELi112ELi256ELi256ELb1ELb1ELb0ELb0ELb1ELb1EEEEEEEEEvNT_6ParamsE,"a",@progbits
	.sectionflags	@""
	.align	4
.nv.constant0._ZN7cutlass13device_kernelIN5flash19enable_sm80_to_sm89INS1_16FlashAttnFwdSm80INS1_25CollectiveMainloopFwdSm80ILi8ELi1ELb1EN4cute5tupleIJNS5_1CILi128EEENS7_ILi112EEES8_EEELi128ENS_6half_tEfNS_4arch4Sm80ELb0ELb0ELb1ELb1ELb0ELb0ELb1ELb1EEENS1_21CollectiveEpilogueFwdINS6_IJS8_S8_S9_EEENS6_IJNS7_ILi1EEESH_SH_EEESB_SD_Li256ELb1ELb1ELb1ELb0EEENS1_36VarlenDynamicPersistentTileSchedulerILi128ELi112ELi256ELi256ELb1ELb1ELb0ELb0ELb1ELb1EEEEEEEEEvNT_6ParamsE:
	.zero		1976


//--------------------- .nv.constant0._ZN7cutlass13device_kernelIN5flash19enable_sm80_to_sm89INS1_16FlashAttnFwdSm80INS1_25CollectiveMainloopFwdSm80ILi8ELi1ELb1EN4cute5tupleIJNS5_1CILi128EEENS7_ILi112EEES8_EEELi128ENS_6half_tEfNS_4arch4Sm80ELb0ELb0ELb1ELb1ELb0ELb1ELb1ELb1EEENS1_21CollectiveEpilogueFwdINS6_IJS8_S8_S9_EEENS6_IJNS7_ILi1EEESH_SH_EEESB_SD_Li256ELb1ELb1ELb1ELb0EEENS1_36VarlenDynamicPersistentTileSchedulerILi128ELi112ELi256ELi256ELb1ELb1ELb0ELb0ELb1ELb1EEEEEEEEEvNT_6ParamsE --------------------------
	.section	.nv.constant0._ZN7cutlass13device_kernelIN5flash19enable_sm80_to_sm89INS1_16FlashAttnFwdSm80INS1_25CollectiveMainloopFwdSm80ILi8ELi1ELb1EN4cute5tupleIJNS5_1CILi128EEENS7_ILi112EEES8_EEELi128ENS_6half_tEfNS_4arch4Sm80ELb0ELb0ELb1ELb1ELb0ELb1ELb1ELb1EEENS1_21CollectiveEpilogueFwdINS6_IJS8_S8_S9_EEENS6_IJNS7_ILi1EEESH_SH_EEESB_SD_Li256ELb1ELb1ELb1ELb0EEENS1_36VarlenDynamicPersistentTileSchedulerILi128ELi112ELi256ELi256ELb1ELb1ELb0ELb0ELb1ELb1EEEEEEEEEvNT_6ParamsE,"a",@progbits
	.sectionflags	@""
	.align	4
.nv.constant0._ZN7cutlass13device_kernelIN5flash19enable_sm80_to_sm89INS1_16FlashAttnFwdSm80INS1_25CollectiveMainloopFwdSm80ILi8ELi1ELb1EN4cute5tupleIJNS5_1CILi128EEENS7_ILi112EEES8_EEELi128ENS_6half_tEfNS_4arch4Sm80ELb0ELb0ELb1ELb1ELb0ELb1ELb1ELb1EEENS1_21CollectiveEpilogueFwdINS6_IJS8_S8_S9_EEENS6_IJNS7_ILi1EEESH_SH_EEESB_SD_Li256ELb1ELb1ELb1ELb0EEENS1_36VarlenDynamicPersistentTileSchedulerILi128ELi112ELi256ELi256ELb1ELb1ELb0ELb0ELb1ELb1EEEEEEEEEvNT_6ParamsE:
	.zero		1976


//--------------------- .nv.constant0._ZN7cutlass13device_kernelIN5flash19enable_sm80_to_sm89INS1_16FlashAttnFwdSm80INS1_25CollectiveMainloopFwdSm80ILi4ELi1ELb0EN4cute5tupleIJNS5_1CILi128EEENS7_ILi48EEES8_EEELi128ENS_6half_tEfNS_4arch4Sm80ELb0ELb1ELb1ELb0ELb0ELb0ELb1ELb1EEENS1_21CollectiveEpilogueFwdINS6_IJS8_S8_S9_EEENS6_IJNS7_ILi1EEESH_SH_EEESB_SD_Li128ELb0ELb1ELb1ELb0EEENS1_19SingleTileSchedulerILb0ELb1ELb1ELi128EEEEEEEEEvNT_6ParamsE --------------------------
	.section	.nv.constant0._ZN7cutlass13device_kernelIN5flash19enable_sm80_to_sm89INS1_16FlashAttnFwdSm80INS1_25CollectiveMainloopFwdSm80ILi4ELi1ELb0EN4cute5tupleIJNS5_1CILi128EEENS7_ILi48EEES8_EEELi128ENS_6half_tEfNS_4arch4Sm80ELb0ELb1ELb1ELb0ELb0ELb0ELb1ELb1EEENS1_21CollectiveEpilogueFwdINS6_IJS8_S8_S9_EEENS6_IJNS7_ILi1EEESH_SH_EEESB_SD_Li128ELb0ELb1ELb1ELb0EEENS1_19SingleTileSchedulerILb0ELb1ELb1ELi128EEEEEEEEEvNT_6ParamsE,"a",@progbits
	.sectionflags	@""
	.align	4
.nv.constant0._ZN7cutlass13device_kernelIN5flash19enable_sm80_to_sm89INS1_16FlashAttnFwdSm80INS1_25CollectiveMainloopFwdSm80ILi4ELi1ELb0EN4cute5tupleIJNS5_1CILi128EEENS7_ILi48EEES8_EEELi128ENS_6half_tEfNS_4arch4Sm80ELb0ELb1ELb1ELb0ELb0ELb0ELb1ELb1EEENS1_21CollectiveEpilogueFwdINS6_IJS8_S8_S9_EEENS6_IJNS7_ILi1EEESH_SH_EEESB_SD_Li128ELb0ELb1ELb1ELb0EEENS1_19SingleTileSchedulerILb0ELb1ELb1ELi128EEEEEEEEEvNT_6ParamsE:
	.zero		1944


//--------------------- .nv.constant0._ZN7cutlass13device_kernelIN5flash19enable_sm80_to_sm89INS1_16FlashAttnFwdSm80INS1_25CollectiveMainloopFwdSm80ILi8ELi1ELb1EN4cute5tupleIJNS5_1CILi128EEENS7_ILi96EEES8_EEELi128ENS_6half_tEfNS_4arch4Sm80ELb0ELb1ELb1ELb1ELb0ELb0ELb1ELb1EEENS1_21CollectiveEpilogueFwdINS6_IJS8_S8_S9_EEENS6_IJNS7_ILi1EEESH_SH_EEESB_SD_Li256ELb1ELb1ELb1ELb0EEENS1_36VarlenDynamicPersistentTileSchedulerILi128ELi96ELi256ELi256ELb1ELb1ELb0ELb1ELb0ELb1EEEEEEEEEvNT_6ParamsE --------------------------
	.section	.nv.constant0._ZN7cutlass13device_kernelIN5flash19enable_sm80_to_sm89INS1_16FlashAttnFwdSm80INS1_25CollectiveMainloopFwdSm80ILi8ELi1ELb1EN4cute5tupleIJNS5_1CILi128EEENS7_ILi96EEES8_EEELi128ENS_6half_tEfNS_4arch4Sm80ELb0ELb1ELb1ELb1ELb0ELb0ELb1ELb1EEENS1_21CollectiveEpilogueFwdINS6_IJS8_S8_S9_EEENS6_IJNS7_ILi1EEESH_SH_EEESB_SD_Li256ELb1ELb1ELb1ELb0EEENS1_36VarlenDynamicPersistentTileSchedulerILi128ELi96ELi256ELi256ELb1ELb1ELb0ELb1ELb0ELb1EEEEEEEEEvNT_6ParamsE,"a",@progbits
	.sectionflags	@""
	.align	4
.nv.constant0._ZN7cutlass13device_kernelIN5flash19enable_sm80_to_sm89INS1_16FlashAttnFwdSm80INS1_25CollectiveMainloopFwdSm80ILi8ELi1ELb1EN4cute5tupleIJNS5_1CILi128EEENS7_ILi96EEES8_EEELi128ENS_6half_tEfNS_4arch4Sm80ELb0ELb1ELb1ELb1ELb0ELb0ELb1ELb1EEENS1_21CollectiveEpilogueFwdINS6_IJS8_S8_S9_EEENS6_IJNS7_ILi1EEESH_SH_EEESB_SD_Li256ELb1ELb1ELb1ELb0EEENS1_36VarlenDynamicPersistentTileSchedulerILi128ELi96ELi256ELi256ELb1ELb1ELb0ELb1ELb0ELb1EEEEEEEEEvNT_6ParamsE:
	.zero		1976


//--------------------- .nv.constant0._ZN7cutlass13device_kernelIN5flash19enable_sm80_to_sm89INS1_16FlashAttnFwdSm80INS1_25CollectiveMainloopFwdSm80ILi8ELi1ELb1EN4cute5tupleIJNS5_1CILi128EEENS7_ILi96EEES8_EEELi128ENS_6half_tEfNS_4arch4Sm80ELb0ELb1ELb1ELb1ELb0ELb1ELb1ELb1EEENS1_21CollectiveEpilogueFwdINS6_IJS8_S8_S9_EEENS6_IJNS7_ILi1EEESH_SH_EEESB_SD_Li256ELb1ELb1ELb1ELb0EEENS1_36VarlenDynamicPersistentTileSchedulerILi128ELi96ELi256ELi256ELb1ELb1ELb0ELb1ELb0ELb1EEEEEEEEEvNT_6ParamsE --------------------------
	.section	.nv.constant0._ZN7cutlass13device_kernelIN5flash19enable_sm80_to_sm89INS1_16FlashAttnFwdSm80INS1_25CollectiveMainloopFwdSm80ILi8ELi1ELb1EN4cute5tupleIJNS5_1CILi128EEENS7_ILi96EEES8_EEELi128ENS_6half_tEfNS_4arch4Sm80ELb0ELb1ELb1ELb1ELb0ELb1ELb1ELb1EEENS1_21CollectiveEpilogueFwdINS6_IJS8_S8_S9_EEENS6_IJNS7_ILi1EEESH_SH_EEESB_SD_Li256ELb1ELb1ELb1ELb0EEENS1_36VarlenDynamicPersistentTileSchedulerILi128ELi96ELi256ELi256ELb1ELb1ELb0ELb1ELb0ELb1EEEEEEEEEvNT_6ParamsE,"a",@progbits
	.sectionflags	@""
	.align	4
.nv.constant0._ZN7cutlass13device_kernelIN5flash19enable_sm80_to_sm89INS1_16FlashAttnFwdSm80INS1_25CollectiveMainloopFwdSm80ILi8ELi1ELb1EN4cute5tupleIJNS5_1CILi128EEENS7_ILi96EEES8_EEELi128ENS_6half_tEfNS_4arch4Sm80ELb0ELb1ELb1ELb1ELb0ELb1ELb1ELb1EEENS1_21CollectiveEpilogueFwdINS6_IJS8_S8_S9_EEENS6_IJNS7_ILi1EEESH_SH_EEESB_SD_Li256ELb1ELb1ELb1ELb0EEENS1_36VarlenDynamicPersistentTileSchedulerILi128ELi96ELi256ELi256ELb1ELb1ELb0ELb1ELb0ELb1EEEEEEEEEvNT_6ParamsE:
	.zero		1976


//--------------------- .nv.constant0._ZN7cutlass13device_kernelIN5flash19enable_sm80_to_sm89INS1_16FlashAttnFwdSm80INS1_25CollectiveMainloopFwdSm80ILi4ELi1ELb0EN4cute5tupleIJNS5_1CILi128EEENS7_ILi64EEES8_EEELi128ENS_6half_tEfNS_4arch4Sm80ELb1ELb0ELb1ELb0ELb0ELb0ELb1ELb1EEENS1_21CollectiveEpilogueFwdINS6_IJS8_S8_S9_EEENS6_IJNS7_ILi1EEESH_SH_EEESB_SD_Li128ELb0ELb1ELb1ELb0EEENS1_30DynamicPersistentTileSchedulerILi128ELi128ELb1ELb1ELb0EEEEEEEEEvNT_6ParamsE --------------------------
	.section	.nv.constant0._ZN7cutlass13device_kernelIN5flash19enable_sm80_to_sm89INS1_16FlashAttnFwdSm80INS1_25CollectiveMainloopFwdSm80ILi4ELi1ELb0EN4cute5tupleIJNS5_1CILi128EEENS7_ILi64EEES8_EEELi128ENS_6half_tEfNS_4arch4Sm80ELb1ELb0ELb1ELb0ELb0ELb0ELb1ELb1EEENS1_21CollectiveEpilogueFwdINS6_IJS8_S8_S9_EEENS6_IJNS7_ILi1EEESH_SH_EEESB_SD_Li128ELb0ELb1ELb1ELb0EEENS1_30DynamicPersistentTileSchedulerILi128ELi128ELb1ELb1ELb0EEEEEEEEEvNT_6ParamsE,"a",@progbits
	.sectionflags	@""
	.align	4
.nv.constant0._ZN7cutlass13device_kernelIN5flash19enable_sm80_to_sm89INS1_16FlashAttnFwdSm80INS1_25CollectiveMainloopFwdSm80ILi4ELi1ELb0EN4cute5tupleIJNS5_1CILi128EEENS7_ILi64EEES8_EEELi128ENS_6half_tEfNS_4arch4Sm80ELb1ELb0ELb1ELb0ELb0ELb0ELb1ELb1EEENS1_21CollectiveEpilogueFwdINS6_IJS8_S8_S9_EEENS6_IJNS7_ILi1EEESH_SH_EEESB_SD_Li128ELb0ELb1ELb1ELb0EEENS1_30DynamicPersistentTileSchedulerILi128ELi128ELb1ELb1ELb0EEEEEEEEEvNT_6ParamsE:
	.zero		1960


//--------------------- .nv.constant0._ZN7cutlass13device_kernelIN5flash19enable_sm80_to_sm89INS1_16FlashAttnFwdSm80INS1_25CollectiveMainloopFwdSm80ILi8ELi1ELb1EN4cute5tupleIJNS5_1CILi128EEENS7_ILi112EEES8_EEELi128ENS_6half_tEfNS_4arch4Sm80ELb1ELb0ELb1ELb1ELb0ELb0ELb1ELb1EEENS1_21CollectiveEpilogueFwdINS6_IJS8_S8_S9_EEENS6_IJNS7_ILi1EEESH_SH_EEESB_SD_Li256ELb1ELb1ELb1ELb0EEENS1_36VarlenDynamicPersistentTileSchedulerILi128ELi112ELi256ELi256ELb1ELb1ELb0ELb1ELb1ELb1EEEEEEEEEvNT_6ParamsE --------------------------
	.section	.nv.constant0._ZN7cutlass13device_kernelIN5flash19enable_sm80_to_sm89INS1_16FlashAttnFwdSm80INS1_25CollectiveMainloopFwdSm80ILi8ELi1ELb1EN4cute5tupleIJNS5_1CILi128EEENS7_ILi112EEES8_EEELi128ENS_6half_tEfNS_4arch4Sm80ELb1ELb0ELb1ELb1ELb0ELb0ELb1ELb1EEENS1_21CollectiveEpilogueFwdINS6_IJS8_S8_S9_EEENS6_IJNS7_ILi1EEESH_SH_EEESB_SD_Li256ELb1ELb1ELb1ELb0EEENS1_36VarlenDynamicPersistentTileSchedulerILi128ELi112ELi256ELi256ELb1ELb1ELb0ELb1ELb1ELb1EEEEEEEEEvNT_6ParamsE,"a",@progbits
	.sectionflags	@""
	.align	4
.nv.constant0._ZN7cutlass13device_kernelIN5flash19enable_sm80_to_sm89INS1_16FlashAttnFwdSm80INS1_25CollectiveMainloopFwdSm80ILi8ELi1ELb1EN4cute5tupleIJNS5_1CILi128EEENS7_ILi112EEES8_EEELi128ENS_6half_tEfNS_4arch4Sm80ELb1ELb0ELb1ELb1ELb0ELb0ELb1ELb1EEENS1_21CollectiveEpilogueFwdINS6_IJS8_S8_S9_EEENS6_IJNS7_ILi1EEESH_SH_EEESB_SD_Li256ELb1ELb1ELb1ELb0EEENS1_36VarlenDynamicPersistentTileSchedulerILi128ELi112ELi256ELi256ELb1ELb1ELb0ELb1ELb1ELb1EEEEEEEEEvNT_6ParamsE:
	.zero		1976


//--------------------- .nv.constant0._ZN7cutlass13device_kernelIN5flash19enable_sm80_to_sm89INS1_16FlashAttnFwdSm80INS1_25CollectiveMainloopFwdSm80ILi8ELi1ELb1EN4cute5tupleIJNS5_1CILi128EEENS7_ILi112EEES8_EEELi128ENS_6half_tEfNS_4arch4Sm80ELb1ELb0ELb1ELb1ELb0ELb1ELb1ELb1EEENS1_21CollectiveEpilogueFwdINS6_IJS8_S8_S9_EEENS6_IJNS7_ILi1EEESH_SH_EEESB_SD_Li256ELb1ELb1ELb1ELb0EEENS1_36VarlenDynamicPersistentTileSchedulerILi128ELi112ELi256ELi256ELb1ELb1ELb0ELb1ELb1ELb1EEEEEEEEEvNT_6ParamsE --------------------------
	.section	.nv.constant0._ZN7cutlass13device_kernelIN5flash19enable_sm80_to_sm89INS1_16FlashAttnFwdSm80INS1_25CollectiveMainloopFwdSm80ILi8ELi1ELb1EN4cute5tupleIJNS5_1CILi128EEENS7_ILi112EEES8_EEELi128ENS_6half_tEfNS_4arch4Sm80ELb1ELb0ELb1ELb1ELb0ELb1ELb1ELb1EEENS1_21CollectiveEpilogueFwdINS6_IJS8_S8_S9_EEENS6_IJNS7_ILi1EEESH_SH_EEESB_SD_Li256ELb1ELb1ELb1ELb0EEENS1_36VarlenDynamicPersistentTileSchedulerILi128ELi112ELi256ELi256ELb1ELb1ELb0ELb1ELb1ELb1EEEEEEEEEvNT_6ParamsE,"a",@progbits
	.sectionflags	@""
	.align	4
.nv.constant0._ZN7cutlass13device_kernelIN5flash19enable_sm80_to_sm89INS1_16FlashAttnFwdSm80INS1_25CollectiveMainloopFwdSm80ILi8ELi1ELb1EN4cute5tupleIJNS5_1CILi128EEENS7_ILi112EEES8_EEELi128ENS_6half_tEfNS_4arch4Sm80ELb1ELb0ELb1ELb1ELb0ELb1ELb1ELb1EEENS1_21CollectiveEpilogueFwdINS6_IJS8_S8_S9_EEENS6_IJNS7_ILi1EEESH_SH_EEESB_SD_Li256ELb1ELb1ELb1ELb0EEENS1_36VarlenDynamicPersistentTileSchedulerILi128ELi112ELi256ELi256ELb1ELb1ELb0ELb1ELb1ELb1EEEEEEEEEvNT_6ParamsE:
	.zero		1976


//--------------------- .nv.constant0._ZN7cutlass13device_kernelIN5flash19enable_sm80_to_sm89INS1_16FlashAttnFwdSm80INS1_25CollectiveMainloopFwdSm80ILi8ELi1ELb1EN4cute5tupleIJNS5_1CILi128EEES8_S8_EEELi128ENS_6half_tEfNS_4arch4Sm80ELb0ELb0ELb0ELb0ELb0ELb0ELb1ELb1EEENS1_21CollectiveEpilogueFwdIS9_NS6_IJNS7_ILi1EEESF_SF_EEESA_SC_Li256ELb0ELb1ELb1ELb0EEENS1_19SingleTileSchedulerILb0ELb1ELb1ELi128EEEEEEEEEvNT_6ParamsE --------------------------
	.section	.nv.constant0._ZN7cutlass13device_kernelIN5flash19enable_sm80_to_sm89INS1_16FlashAttnFwdSm80INS1_25CollectiveMainloopFwdSm80ILi8ELi1ELb1EN4cute5tupleIJNS5_1CILi128EEES8_S8_EEELi128ENS_6half_tEfNS_4arch4Sm80ELb0ELb0ELb0ELb0ELb0ELb0ELb1ELb1EEENS1_21CollectiveEpilogueFwdIS9_NS6_IJNS7_ILi1EEESF_SF_EEESA_SC_Li256ELb0ELb1ELb1ELb0EEENS1_19SingleTileSchedulerILb0ELb1ELb1ELi128EEEEEEEEEvNT_6ParamsE,"a",@progbits
	.sectionflags	@""
	.align	4
.nv.constant0._ZN7cutlass13device_kernelIN5flash19enable_sm80_to_sm89INS1_16FlashAttnFwdSm80INS1_25CollectiveMainloopFwdSm80ILi8ELi1ELb1EN4cute5tupleIJNS5_1CILi128EEES8_S8_EEELi128ENS_6half_tEfNS_4arch4Sm80ELb0ELb0ELb0ELb0ELb0ELb0ELb1ELb1EEENS1_21CollectiveEpilogueFwdIS9_NS6_IJNS7_ILi1EEESF_SF_EEESA_SC_Li256ELb0ELb1ELb1ELb0EEENS1_19SingleTileSchedulerILb0ELb1ELb1ELi128EEEEEEEEEvNT_6ParamsE:
	.zero		1944


//--------------------- .nv.constant0._ZN7cutlass13device_kernelIN5flash19enable_sm80_to_sm89INS1_16FlashAttnFwdSm80INS1_25CollectiveMainloopFwdSm80ILi8ELi1ELb1EN4cute5tupleIJNS5_1CILi128EEENS7_ILi96EEES8_EEELi128ENS_6half_tEfNS_4arch4Sm80ELb0ELb1ELb0ELb0ELb0ELb0ELb1ELb1EEENS1_21CollectiveEpilogueFwdINS6_IJS8_S8_S9_EEENS6_IJNS7_ILi1EEESH_SH_EEESB_SD_Li256ELb0ELb1ELb1ELb0EEENS1_19SingleTileSchedulerILb0ELb1ELb1ELi128EEEEEEEEEvNT_6ParamsE --------------------------
	.section	.nv.constant0._ZN7cutlass13device_kernelIN5flash19enable_sm80_to_sm89INS1_16FlashAttnFwdSm80INS1_25CollectiveMainloopFwdSm80ILi8ELi1ELb1EN4cute5tupleIJNS5_1CILi128EEENS7_ILi96EEES8_EEELi128ENS_6half_tEfNS_4arch4Sm80ELb0ELb1ELb0ELb0ELb0ELb0ELb1ELb1EEENS1_21CollectiveEpilogueFwdINS6_IJS8_S8_S9_EEENS6_IJNS7_ILi1EEESH_SH_EEESB_SD_Li256ELb0ELb1ELb1ELb0EEENS1_19SingleTileSchedulerILb0ELb1ELb1ELi128EEEEEEEEEvNT_6ParamsE,"a",@progbits
	.sectionflags	@""
	.align	4
.nv.constant0._ZN7cutlass13device_kernelIN5flash19enable_sm80_to_sm89INS1_16FlashAttnFwdSm80INS1_25CollectiveMainloopFwdSm80ILi8ELi1ELb1EN4cute5tupleIJNS5_1CILi128EEENS7_ILi96EEES8_EEELi128ENS_6half_tEfNS_4arch4Sm80ELb0ELb1ELb0ELb0ELb0ELb0ELb1ELb1EEENS1_21CollectiveEpilogueFwdINS6_IJS8_S8_S9_EEENS6_IJNS7_ILi1EEESH_SH_EEESB_SD_Li256ELb0ELb1ELb1ELb0EEENS1_19SingleTileSchedulerILb0ELb1ELb1ELi128EEEEEEEEEvNT_6ParamsE:
	.zero		1944


//--------------------- .nv.constant0._ZN7cutlass13device_kernelIN5flash19enable_sm80_to_sm89INS1_16FlashAttnFwdSm80INS1_25CollectiveMainloopFwdSm80ILi8ELi1ELb1EN4cute5tupleIJNS5_1CILi128EEES8_S8_EEELi128ENS_6half_tEfNS_4arch4Sm80ELb1ELb0ELb0ELb0ELb0ELb0ELb1ELb1EEENS1_21CollectiveEpilogueFwdIS9_NS6_IJNS7_ILi1EEESF_SF_EEESA_SC_Li256ELb0ELb1ELb1ELb0EEENS1_30DynamicPersistentTileSchedulerILi256ELi256ELb1ELb1ELb0EEEEEEEEEvNT_6ParamsE --------------------------
	.section	.nv.constant0._ZN7cutlass13device_kernelIN5flash19enable_sm80_to_sm89INS1_16FlashAttnFwdSm80INS1_25CollectiveMainloopFwdSm80ILi8ELi1ELb1EN4cute5tupleIJNS5_1CILi128EEES8_S8_EEELi128ENS_6half_tEfNS_4arch4Sm80ELb1ELb0ELb0ELb0ELb0ELb0ELb1ELb1EEENS1_21CollectiveEpilogueFwdIS9_NS6_IJNS7_ILi1EEESF_SF_EEESA_SC_Li256ELb0ELb1ELb1ELb0EEENS1_30DynamicPersistentTileSchedulerILi256ELi256ELb1ELb1ELb0EEEEEEEEEvNT_6ParamsE,"a",@progbits
	.sectionflags	@""
	.align	4
.nv.constant0._ZN7cutlass13device_kernelIN5flash19enable_sm80_to_sm89INS1_16FlashAttnFwdSm80INS1_25CollectiveMainloopFwdSm80ILi8ELi1ELb1EN4cute5tupleIJNS5_1CILi128EEES8_S8_EEELi128ENS_6half_tEfNS_4arch4Sm80ELb1ELb0ELb0ELb0ELb0ELb0ELb1ELb1EEENS1_21CollectiveEpilogueFwdIS9_NS6_IJNS7_ILi1EEESF_SF_EEESA_SC_Li256ELb0ELb1ELb1ELb0EEENS1_30DynamicPersistentTileSchedulerILi256ELi256ELb1ELb1ELb0EEEEEEEEEvNT_6ParamsE:
	.zero		1960


//--------------------- .nv.constant0._ZN7cutlass13device_kernelIN5flash19enable_sm80_to_sm89INS1_16FlashAttnFwdSm80INS1_25CollectiveMainloopFwdSm80ILi4ELi1ELb0EN4cute5tupleIJNS5_1CILi128EEENS7_ILi64EEES8_EEELi128ENS_6half_tEfNS_4arch4Sm80ELb0ELb0ELb0ELb0ELb0ELb0ELb1ELb1EEENS1_21CollectiveEpilogueFwdINS6_IJS8_S8_S9_EEENS6_IJNS7_ILi1EEESH_SH_EEESB_SD_Li128ELb0ELb1ELb1ELb0EEENS1_19SingleTileSchedulerILb0ELb1ELb1ELi128EEEEEEEEEvNT_6ParamsE --------------------------
	.section	.nv.constant0._ZN7cutlass13device_kernelIN5flash19enable_sm80_to_sm89INS1_16FlashAttnFwdSm80INS1_25CollectiveMainloopFwdSm80ILi4ELi1ELb0EN4cute5tupleIJNS5_1CILi128EEENS7_ILi64EEES8_EEELi128ENS_6half_tEfNS_4arch4Sm80ELb0ELb0ELb0ELb0ELb0ELb0ELb1ELb1EEENS1_21CollectiveEpilogueFwdINS6_IJS8_S8_S9_EEENS6_IJNS7_ILi1EEESH_SH_EEESB_SD_Li128ELb0ELb1ELb1ELb0EEENS1_19SingleTileSchedulerILb0ELb1ELb1ELi128EEEEEEEEEvNT_6ParamsE,"a",@progbits
	.sectionflags	@""
	.align	4
.nv.constant0._ZN7cutlass13device_kernelIN5flash19enable_sm80_to_sm89INS1_16FlashAttnFwdSm80INS1_25CollectiveMainloopFwdSm80ILi4ELi1ELb0EN4cute5tupleIJNS5_1CILi128EEENS7_ILi64EEES8_EEELi128ENS_6half_tEfNS_4arch4Sm80ELb0ELb0ELb0ELb0ELb0ELb0ELb1ELb1EEENS1_21CollectiveEpilogueFwdINS6_IJS8_S8_S9_EEENS6_IJNS7_ILi1EEESH_SH_EEESB_SD_Li128ELb0ELb1ELb1ELb0EEENS1_19SingleTileSchedulerILb0ELb1ELb1ELi128EEEEEEEEEvNT_6ParamsE:
	.zero		1944


//--------------------- .nv.constant0._ZN7cutlass13device_kernelIN5flash19enable_sm80_to_sm89INS1_16FlashAttnFwdSm80INS1_25CollectiveMainloopFwdSm80ILi8ELi1ELb1EN4cute5tupleIJNS5_1CILi128EEENS7_ILi112EEES8_EEELi128ENS_6half_tEfNS_4arch4Sm80ELb0ELb0ELb0ELb1ELb0ELb0ELb1ELb1EEENS1_21CollectiveEpilogueFwdINS6_IJS8_S8_S9_EEENS6_IJNS7_ILi1EEESH_SH_EEESB_SD_Li256ELb1ELb1ELb1ELb0EEENS1_36VarlenDynamicPersistentTileSchedulerILi128ELi112ELi256ELi256ELb1ELb1ELb0ELb0ELb1ELb1EEEEEEEEEvNT_6ParamsE --------------------------
	.section	.nv.constant0._ZN7cutlass13device_kernelIN5flash19enable_sm80_to_sm89INS1_16FlashAttnFwdSm80INS1_25CollectiveMainloopFwdSm80ILi8ELi1ELb1EN4cute5tupleIJNS5_1CILi128EEENS7_ILi112EEES8_EEELi128ENS_6half_tEfNS_4arch4Sm80ELb0ELb0ELb0ELb1ELb0ELb0ELb1ELb1EEENS1_21CollectiveEpilogueFwdINS6_IJS8_S8_S9_EEENS6_IJNS7_ILi1EEESH_SH_EEESB_SD_Li256ELb1ELb1ELb1ELb0EEENS1_36VarlenDynamicPersistentTileSchedulerILi128ELi112ELi256ELi256ELb1ELb1ELb0ELb0ELb1ELb1EEEEEEEEEvNT_6ParamsE,"a",@progbits
	.sectionflags	@""
	.align	4
.nv.constant0._ZN7cutlass13device_kernelIN5flash19enable_sm80_to_sm89INS1_16FlashAttnFwdSm80INS1_25CollectiveMainloopFwdSm80ILi8ELi1ELb1EN4cute5tupleIJNS5_1CILi128EEENS7_ILi112EEES8_EEELi128ENS_6half_tEfNS_4arch4Sm80ELb0ELb0ELb0ELb1ELb0ELb0ELb1ELb1EEENS1_21CollectiveEpilogueFwdINS6_IJS8_S8_S9_EEENS6_IJNS7_ILi1EEESH_SH_EEESB_SD_Li256ELb1ELb1ELb1ELb0EEENS1_36VarlenDynamicPersistentTileSchedulerILi128ELi112ELi256ELi256ELb1ELb1ELb0ELb0ELb1ELb1EEEEEEEEEvNT_6ParamsE:
	.zero		1976


//--------------------- .nv.constant0._ZN7cutlass13device_kernelIN5flash19enable_sm80_to_sm89INS1_16FlashAttnFwdSm80INS1_25CollectiveMainloopFwdSm80ILi8ELi1ELb1EN4cute5tupleIJNS5_1CILi128EEENS7_ILi112EEES8_EEELi128ENS_6half_tEfNS_4arch4Sm80ELb0ELb0ELb0ELb1ELb0ELb1ELb1ELb1EEENS1_21CollectiveEpilogueFwdINS6_IJS8_S8_S9_EEENS6_IJNS7_ILi1EEESH_SH_EEESB_SD_Li256ELb1ELb1ELb1ELb0EEENS1_36VarlenDynamicPersistentTileSchedulerILi128ELi112ELi256ELi256ELb1ELb1ELb0ELb0ELb1ELb1EEEEEEEEEvNT_6ParamsE --------------------------
	.section	.nv.constant0._ZN7cutlass13device_kernelIN5flash19enable_sm80_to_sm89INS1_16FlashAttnFwdSm80INS1_25CollectiveMainloopFwdSm80ILi8ELi1ELb1EN4cute5tupleIJNS5_1CILi128EEENS7_ILi112EEES8_EEELi128ENS_6half_tEfNS_4arch4Sm80ELb0ELb0ELb0ELb1ELb0ELb1ELb1ELb1EEENS1_21CollectiveEpilogueFwdINS6_IJS8_S8_S9_EEENS6_IJNS7_ILi1EEESH_SH_EEESB_SD_Li256ELb1ELb1ELb1ELb0EEENS1_36VarlenDynamicPersistentTileSchedulerILi128ELi112ELi256ELi256ELb1ELb1ELb0ELb0ELb1ELb1EEEEEEEEEvNT_6ParamsE,"a",@progbits
	.sectionflags	@""
	.align	4
.nv.constant0._ZN7cutlass13device_kernelIN5flash19enable_sm80_to_sm89INS1_16FlashAttnFwdSm80INS1_25CollectiveMainloopFwdSm80ILi8ELi1ELb1EN4cute5tupleIJNS5_1CILi128EEENS7_ILi112EEES8_EEELi128ENS_6half_tEfNS_4arch4Sm80ELb0ELb0ELb0ELb1ELb0ELb1ELb1ELb1EEENS1_21CollectiveEpilogueFwdINS6_IJS8_S8_S9_EEENS6_IJNS7_ILi1EEESH_SH_EEESB_SD_Li256ELb1ELb1ELb1ELb0EEENS1_36VarlenDynamicPersistentTileSchedulerILi128ELi112ELi256ELi256ELb1ELb1ELb0ELb0ELb1ELb1EEEEEEEEEvNT_6ParamsE:
	.zero		1976


//--------------------- .nv.constant0._ZN7cutlass13device_kernelIN5flash19enable_sm80_to_sm89INS1_16FlashAttnFwdSm80INS1_25CollectiveMainloopFwdSm80ILi4ELi1ELb0EN4cute5tupleIJNS5_1CILi128EEENS7_ILi48EEES8_EEELi128ENS_6half_tEfNS_4arch4Sm80ELb0ELb1ELb0ELb0ELb0ELb0ELb1ELb1EEENS1_21CollectiveEpilogueFwdINS6_IJS8_S8_S9_EEENS6_IJNS7_ILi1EEESH_SH_EEESB_SD_Li128ELb0ELb1ELb1ELb0EEENS1_19SingleTileSchedulerILb0ELb1ELb1ELi128EEEEEEEEEvNT_6ParamsE --------------------------
	.section	.nv.constant0._ZN7cutlass13device_kernelIN5flash19enable_sm80_to_sm89INS1_16FlashAttnFwdSm80INS1_25CollectiveMainloopFwdSm80ILi4ELi1ELb0EN4cute5tupleIJNS5_1CILi128EEENS7_ILi48EEES8_EEELi128ENS_6half_tEfNS_4arch4Sm80ELb0ELb1ELb0ELb0ELb0ELb0ELb1ELb1EEENS1_21CollectiveEpilogueFwdINS6_IJS8_S8_S9_EEENS6_IJNS7_ILi1EEESH_SH_EEESB_SD_Li128ELb0ELb1ELb1ELb0EEENS1_19SingleTileSchedulerILb0ELb1ELb1ELi128EEEEEEEEEvNT_6ParamsE,"a",@progbits
	.sectionflags	@""
	.align	4
.nv.constant0._ZN7cutlass13device_kernelIN5flash19enable_sm80_to_sm89INS1_16FlashAttnFwdSm80INS1_25CollectiveMainloopFwdSm80ILi4ELi1ELb0EN4cute5tupleIJNS5_1CILi128EEENS7_ILi48EEES8_EEELi128ENS_6half_tEfNS_4arch4Sm80ELb0ELb1ELb0ELb0ELb0ELb0ELb1ELb1EEENS1_21CollectiveEpilogueFwdINS6_IJS8_S8_S9_EEENS6_IJNS7_ILi1EEESH_SH_EEESB_SD_Li128ELb0ELb1ELb1ELb0EEENS1_19SingleTileSchedulerILb0ELb1ELb1ELi128EEEEEEEEEvNT_6ParamsE:
	.zero		1944


//--------------------- .nv.constant0._ZN7cutlass13device_kernelIN5flash19enable_sm80_to_sm89INS1_16FlashAttnFwdSm80INS1_25CollectiveMainloopFwdSm80ILi8ELi1ELb1EN4cute5tupleIJNS5_1CILi128EEENS7_ILi96EEES8_EEELi128ENS_6half_tEfNS_4arch4Sm80ELb0ELb1ELb0ELb1ELb0ELb0ELb1ELb1EEENS1_21CollectiveEpilogueFwdINS6_IJS8_S8_S9_EEENS6_IJNS7_ILi1EEESH_SH_EEESB_SD_Li256ELb1ELb1ELb1ELb0EEENS1_36VarlenDynamicPersistentTileSchedulerILi128ELi96ELi256ELi256ELb1ELb1ELb0ELb1ELb0ELb1EEEEEEEEEvNT_6ParamsE --------------------------
	.section	.nv.constant0._ZN7cutlass13device_kernelIN5flash19enable_sm80_to_sm89INS1_16FlashAttnFwdSm80INS1_25CollectiveMainloopFwdSm80ILi8ELi1ELb1EN4cute5tupleIJNS5_1CILi128EEENS7_ILi96EEES8_EEELi128ENS_6half_tEfNS_4arch4Sm80ELb0ELb1ELb0ELb1ELb0ELb0ELb1ELb1EEENS1_21CollectiveEpilogueFwdINS6_IJS8_S8_S9_EEENS6_IJNS7_ILi1EEESH_SH_EEESB_SD_Li256ELb1ELb1ELb1ELb0EEENS1_36VarlenDynamicPersistentTileSchedulerILi128ELi96ELi256ELi256ELb1ELb1ELb0ELb1ELb0ELb1EEEEEEEEEvNT_6ParamsE,"a",@progbits
	.sectionflags	@""
	.align	4
.nv.constant0._ZN7cutlass13device_kernelIN5flash19enable_sm80_to_sm89INS1_16FlashAttnFwdSm80INS1_25CollectiveMainloopFwdSm80ILi8ELi1ELb1EN4cute5tupleIJNS5_1CILi128EEENS7_ILi96EEES8_EEELi128ENS_6half_tEfNS_4arch4Sm80ELb0ELb1ELb0ELb1ELb0ELb0ELb1ELb1EEENS1_21CollectiveEpilogueFwdINS6_IJS8_S8_S9_EEENS6_IJNS7_ILi1EEESH_SH_EEESB_SD_Li256ELb1ELb1ELb1ELb0EEENS1_36VarlenDynamicPersistentTileSchedulerILi128ELi96ELi256ELi256ELb1ELb1ELb0ELb1ELb0ELb1EEEEEEEEEvNT_6ParamsE:
	.zero		1976


//--------------------- .nv.constant0._ZN7cutlass13device_kernelIN5flash19enable_sm80_to_sm89INS1_16FlashAttnFwdSm80INS1_25CollectiveMainloopFwdSm80ILi8ELi1ELb1EN4cute5tupleIJNS5_1CILi128EEENS7_ILi96EEES8_EEELi128ENS_6half_tEfNS_4arch4Sm80ELb0ELb1ELb0ELb1ELb0ELb1ELb1ELb1EEENS1_21CollectiveEpilogueFwdINS6_IJS8_S8_S9_EEENS6_IJNS7_ILi1EEESH_SH_EEESB_SD_Li256ELb1ELb1ELb1ELb0EEENS1_36VarlenDynamicPersistentTileSchedulerILi128ELi96ELi256ELi256ELb1ELb1ELb0ELb1ELb0ELb1EEEEEEEEEvNT_6ParamsE --------------------------
	.section	.nv.constant0._ZN7cutlass13device_kernelIN5flash19enable_sm80_to_sm89INS1_16FlashAttnFwdSm80INS1_25CollectiveMainloopFwdSm80ILi8ELi1ELb1EN4cute5tupleIJNS5_1CILi128EEENS7_ILi96EEES8_EEELi128ENS_6half_tEfNS_4arch4Sm80ELb0ELb1ELb0ELb1ELb0ELb1ELb1ELb1EEENS1_21CollectiveEpilogueFwdINS6_IJS8_S8_S9_EEENS6_IJNS7_ILi1EEESH_SH_EEESB_SD_Li256ELb1ELb1ELb1ELb0EEENS1_36VarlenDynamicPersistentTileSchedulerILi128ELi96ELi256ELi256ELb1ELb1ELb0ELb1ELb0ELb1EEEEEEEEEvNT_6ParamsE,"a",@progbits
	.sectionflags	@""
	.align	4
.nv.constant0._ZN7cutlass13device_kernelIN5flash19enable_sm80_to_sm89INS1_16FlashAttnFwdSm80INS1_25CollectiveMainloopFwdSm80ILi8ELi1ELb1EN4cute5tupleIJNS5_1CILi128EEENS7_ILi96EEES8_EEELi128ENS_6half_tEfNS_4arch4Sm80ELb0ELb1ELb0ELb1ELb0ELb1ELb1ELb1EEENS1_21CollectiveEpilogueFwdINS6_IJS8_S8_S9_EEENS6_IJNS7_ILi1EEESH_SH_EEESB_SD_Li256ELb1ELb1ELb1ELb0EEENS1_36VarlenDynamicPersistentTileSchedulerILi128ELi96ELi256ELi256ELb1ELb1ELb0ELb1ELb0ELb1EEEEEEEEEvNT_6ParamsE:
	.zero		1976


//--------------------- .nv.constant0._ZN7cutlass13device_kernelIN5flash19enable_sm80_to_sm89INS1_16FlashAttnFwdSm80INS1_25CollectiveMainloopFwdSm80ILi4ELi1ELb0EN4cute5tupleIJNS5_1CILi128EEENS7_ILi64EEES8_EEELi128ENS_6half_tEfNS_4arch4Sm80ELb1ELb0ELb0ELb0ELb0ELb0ELb1ELb1EEENS1_21CollectiveEpilogueFwdINS6_IJS8_S8_S9_EEENS6_IJNS7_ILi1EEESH_SH_EEESB_SD_Li128ELb0ELb1ELb1ELb0EEENS1_30DynamicPersistentTileSchedulerILi128ELi128ELb1ELb1ELb0EEEEEEEEEvNT_6ParamsE --------------------------
	.section	.nv.constant0._ZN7cutlass13device_kernelIN5flash19enable_sm80_to_sm89INS1_16FlashAttnFwdSm80INS1_25CollectiveMainloopFwdSm80ILi4ELi1ELb0EN4cute5tupleIJNS5_1CILi128EEENS7_ILi64EEES8_EEELi128ENS_6half_tEfNS_4arch4Sm80ELb1ELb0ELb0ELb0ELb0ELb0ELb1ELb1EEENS1_21CollectiveEpilogueFwdINS6_IJS8_S8_S9_EEENS6_IJNS7_ILi1EEESH_SH_EEESB_SD_Li128ELb0ELb1ELb1ELb0EEENS1_30DynamicPersistentTileSchedulerILi128ELi128ELb1ELb1ELb0EEEEEEEEEvNT_6ParamsE,"a",@progbits
	.sectionflags	@""
	.align	4
.nv.constant0._ZN7cutlass13device_kernelIN5flash19enable_sm80_to_sm89INS1_16FlashAttnFwdSm80INS1_25CollectiveMainloopFwdSm80ILi4ELi1ELb0EN4cute5tupleIJNS5_1CILi128EEENS7_ILi64EEES8_EEELi128ENS_6half_tEfNS_4arch4Sm80ELb1ELb0ELb0ELb0ELb0ELb0ELb1ELb1EEENS1_21CollectiveEpilogueFwdINS6_IJS8_S8_S9_EEENS6_IJNS7_ILi1EEESH_SH_EEESB_SD_Li128ELb0ELb1ELb1ELb0EEENS1_30DynamicPersistentTileSchedulerILi128ELi128ELb1ELb1ELb0EEEEEEEEEvNT_6ParamsE:
	.zero		1960


//--------------------- .nv.constant0._ZN7cutlass13device_kernelIN5flash19enable_sm80_to_sm89INS1_16FlashAttnFwdSm80INS1_25CollectiveMainloopFwdSm80ILi8ELi1ELb1EN4cute5tupleIJNS5_1CILi128EEENS7_ILi112EEES8_EEELi128ENS_6half_tEfNS_4arch4Sm80ELb1ELb0ELb0ELb1ELb0ELb0ELb1ELb1EEENS1_21CollectiveEpilogueFwdINS6_IJS8_S8_S9_EEENS6_IJNS7_ILi1EEESH_SH_EEESB_SD_Li256ELb1ELb1ELb1ELb0EEENS1_36VarlenDynamicPersistentTileSchedulerILi128ELi112ELi256ELi256ELb1ELb1ELb0ELb1ELb1ELb1EEEEEEEEEvNT_6ParamsE --------------------------
	.section	.nv.constant0._ZN7cutlass13device_kernelIN5flash19enable_sm80_to_sm89INS1_16FlashAttnFwdSm80INS1_25CollectiveMainloopFwdSm80ILi8ELi1ELb1EN4cute5tupleIJNS5_1CILi128EEENS7_ILi112EEES8_EEELi128ENS_6half_tEfNS_4arch4Sm80ELb1ELb0ELb0ELb1ELb0ELb0ELb1ELb1EEENS1_21CollectiveEpilogueFwdINS6_IJS8_S8_S9_EEENS6_IJNS7_ILi1EEESH_SH_EEESB_SD_Li256ELb1ELb1ELb1ELb0EEENS1_36VarlenDynamicPersistentTileSchedulerILi128ELi112ELi256ELi256ELb1ELb1ELb0ELb1ELb1ELb1EEEEEEEEEvNT_6ParamsE,"a",@progbits
	.sectionflags	@""
	.align	4
.nv.constant0._ZN7cutlass13device_kernelIN5flash19enable_sm80_to_sm89INS1_16FlashAttnFwdSm80INS1_25CollectiveMainloopFwdSm80ILi8ELi1ELb1EN4cute5tupleIJNS5_1CILi128EEENS7_ILi112EEES8_EEELi128ENS_6half_tEfNS_4arch4Sm80ELb1ELb0ELb0ELb1ELb0ELb0ELb1ELb1EEENS1_21CollectiveEpilogueFwdINS6_IJS8_S8_S9_EEENS6_IJNS7_ILi1EEESH_SH_EEESB_SD_Li256ELb1ELb1ELb1ELb0EEENS1_36VarlenDynamicPersistentTileSchedulerILi128ELi112ELi256ELi256ELb1ELb1ELb0ELb1ELb1ELb1EEEEEEEEEvNT_6ParamsE:
	.zero		1976


//--------------------- .nv.constant0._ZN7cutlass13device_kernelIN5flash19enable_sm80_to_sm89INS1_16FlashAttnFwdSm80INS1_25CollectiveMainloopFwdSm80ILi8ELi1ELb1EN4cute5tupleIJNS5_1CILi128EEENS7_ILi112EEES8_EEELi128ENS_6half_tEfNS_4arch4Sm80ELb1ELb0ELb0ELb1ELb0ELb1ELb1ELb1EEENS1_21CollectiveEpilogueFwdINS6_IJS8_S8_S9_EEENS6_IJNS7_ILi1EEESH_SH_EEESB_SD_Li256ELb1ELb1ELb1ELb0EEENS1_36VarlenDynamicPersistentTileSchedulerILi128ELi112ELi256ELi256ELb1ELb1ELb0ELb1ELb1ELb1EEEEEEEEEvNT_6ParamsE --------------------------
	.section	.nv.constant0._ZN7cutlass13device_kernelIN5flash19enable_sm80_to_sm89INS1_16FlashAttnFwdSm80INS1_25CollectiveMainloopFwdSm80ILi8ELi1ELb1EN4cute5tupleIJNS5_1CILi128EEENS7_ILi112EEES8_EEELi128ENS_6half_tEfNS_4arch4Sm80ELb1ELb0ELb0ELb1ELb0ELb1ELb1ELb1EEENS1_21CollectiveEpilogueFwdINS6_IJS8_S8_S9_EEENS6_IJNS7_ILi1EEESH_SH_EEESB_SD_Li256ELb1ELb1ELb1ELb0EEENS1_36VarlenDynamicPersistentTileSchedulerILi128ELi112ELi256ELi256ELb1ELb1ELb0ELb1ELb1ELb1EEEEEEEEEvNT_6ParamsE,"a",@progbits
	.sectionflags	@""
	.align	4
.nv.constant0._ZN7cutlass13device_kernelIN5flash19enable_sm80_to_sm89INS1_16FlashAttnFwdSm80INS1_25CollectiveMainloopFwdSm80ILi8ELi1ELb1EN4cute5tupleIJNS5_1CILi128EEENS7_ILi112EEES8_EEELi128ENS_6half_tEfNS_4arch4Sm80ELb1ELb0ELb0ELb1ELb0ELb1ELb1ELb1EEENS1_21CollectiveEpilogueFwdINS6_IJS8_S8_S9_EEENS6_IJNS7_ILi1EEESH_SH_EEESB_SD_Li256ELb1ELb1ELb1ELb0EEENS1_36VarlenDynamicPersistentTileSchedulerILi128ELi112ELi256ELi256ELb1ELb1ELb0ELb1ELb1ELb1EEEEEEEEEvNT_6ParamsE:
	.zero		1976


//--------------------- SYMBOLS --------------------------

	.type		.nv.reservedSmem.offset0,@object
	.size		.nv.reservedSmem.offset0,0x4
